def gluon_wgmma(
    a_ptr,
    b_ptr,
    c_ptr,
    M,
    N,
    K,
    stride_am,
    stride_bk,
    stride_cm,
    BLOCK_M: gl.constexpr,
    BLOCK_N: gl.constexpr,
    BLOCK_K: gl.constexpr,
    DTYPE: gl.constexpr,
    A_LAYOUT: gl.constexpr,
    B_LAYOUT: gl.constexpr,
    C_LAYOUT: gl.constexpr,
    B_SHAPE: gl.constexpr,
    TRANS_B: gl.constexpr,
    NUM_BUFFERS: gl.constexpr,
    NUM_WARPS: gl.constexpr,
):
    a_desc = tma.make_tensor_descriptor(
        a_ptr, [M, K], [stride_am, 1], [BLOCK_M, BLOCK_K], A_LAYOUT
    )
    b_desc = tma.make_tensor_descriptor(
        b_ptr,
        [N, K] if TRANS_B else [K, N],
        [stride_bk, 1],
        B_SHAPE,
        B_LAYOUT,
    )
    c_desc = tma.make_tensor_descriptor(
        c_ptr, [M, N], [stride_cm, 1], [BLOCK_M, BLOCK_N], C_LAYOUT
    )

    a_bufs = gl.allocate_shared_memory(
        DTYPE, [NUM_BUFFERS, BLOCK_M, BLOCK_K], A_LAYOUT
    )
    b_bufs = gl.allocate_shared_memory(DTYPE, [NUM_BUFFERS] + B_SHAPE, B_LAYOUT)

    pid_m = gl.program_id(0)
    pid_n = gl.program_id(1)
    off_m = pid_m * BLOCK_M
    off_n = pid_n * BLOCK_N

    mma_layout: gl.constexpr = pick_wgmma_layout(DTYPE, BLOCK_M, BLOCK_N, NUM_WARPS)
    acc = warpgroup_mma_init(
        gl.zeros((BLOCK_M, BLOCK_N), dtype=gl.float32, layout=mma_layout)
    )

    bars = gl.allocate_shared_memory(
        gl.int64, [NUM_BUFFERS, 1], mbarrier.MBarrierLayout()
    )
    for i in gl.static_range(NUM_BUFFERS):
        mbarrier.init(bars.index(i), count=1)
    idx = 0
    phase = 0

    for k in range(0, K, BLOCK_K):
        a = a_bufs.index(idx)
        b = b_bufs.index(idx)
        bar = bars.index(idx)
        mbarrier.expect(bar, a_desc.block_type.nbytes + b_desc.block_type.nbytes)
        tma.async_copy_global_to_shared(a_desc, [off_m, k], bar, a)
        tma.async_copy_global_to_shared(
            b_desc, [off_n, k] if TRANS_B else [k, off_n], bar, b
        )
        mbarrier.wait(bar, phase=phase)

        if TRANS_B:
            b = b.permute((1, 0))
        acc = warpgroup_mma_wait(num_outstanding=0, deps=(acc,))
        acc = warpgroup_mma(a, b, acc, is_async=True)

        idx += 1
        if idx == NUM_BUFFERS:
            idx = 0
            phase ^= 1

    acc = warpgroup_mma_wait(num_outstanding=0, deps=(acc,))
    for i in gl.static_range(NUM_BUFFERS):
        mbarrier.invalidate(bars.index(i))

    c_smem = gl.allocate_shared_memory(DTYPE, [BLOCK_M, BLOCK_N], C_LAYOUT)
    c_smem.store(acc.to(DTYPE))
    fence_async_shared()
    tma.async_copy_shared_to_global(c_desc, [off_m, off_n], c_smem)
    tma.store_wait(pendings=0)

# config = {"BLOCK_K": 128, "BLOCK_M": 128, "BLOCK_N": 256, "arch": "sm_90", "dtype": "fp16", "num_buffers": 1, "num_warps": 4, "trans_b": 0}
# arch = sm_90


// ===== COMPILED SASS (sm_90a) =====

	.target	sm_90a

	.elftype	@"ET_EXEC"


//--------------------- .note.nv.tkinfo           --------------------------
	.section	.note.nv.tkinfo,"",@"SHT_NOTE"
	.sectionflags	@"SHF_NOTE_NV_TKINFO"
	.tkinfo
        /*0018*/ 	.word	0x00000002
        /*0030*/ 	.string	""
        /*0030*/ 	.string	"ptxas"
        /*0030*/ 	.string	"Cuda compilation tools, release 13.0, V13.0.88"
        /*0030*/ 	.string	"Build cuda_13.0.r13.0/compiler.36424714_0"
        /*0030*/ 	.string	"-v  -suppress-debug-info  -lineinfo  -arch sm_90a "



//--------------------- .note.nv.cuinfo           --------------------------
	.section	.note.nv.cuinfo,"",@"SHT_NOTE"
	.sectionflags	@"SHF_NOTE_NV_CUINFO"
        /*0018*/ 	.short	0x0002
        /*001a*/ 	.short	0x005a
        /*001c*/ 	.short	0x0082
	.zero		2


//--------------------- .nv.info                  --------------------------
	.section	.nv.info,"",@"SHT_CUDA_INFO"
	.align	4


	//----- nvinfo : EIATTR_REGCOUNT
	.align		4
        /*0000*/ 	.byte	0x04, 0x2f
        /*0002*/ 	.short	(.L_1 - .L_0)
	.align		4
.L_0:
        /*0004*/ 	.word	index@(gluon_wgmma)
        /*0008*/ 	.word	0x000000ff


	//----- nvinfo : EIATTR_FRAME_SIZE
	.align		4
.L_1:
        /*000c*/ 	.byte	0x04, 0x11
        /*000e*/ 	.short	(.L_3 - .L_2)
	.align		4
.L_2:
        /*0010*/ 	.word	index@(gluon_wgmma)
        /*0014*/ 	.word	0x00000278


	//----- nvinfo : EIATTR_MIN_STACK_SIZE
	.align		4
.L_3:
        /*0018*/ 	.byte	0x04, 0x12
        /*001a*/ 	.short	(.L_5 - .L_4)
	.align		4
.L_4:
        /*001c*/ 	.word	index@(gluon_wgmma)
        /*0020*/ 	.word	0x00000278
.L_5:


//--------------------- .nv.compat                --------------------------
	.section	.nv.compat,"",@"SHT_CUDA_COMPAT_INFO"
	.align	4
        /*0000*/ 	.byte	0x02, 0x09, 0x01, 0x00, 0x02, 0x02, 0x04, 0x00, 0x02, 0x05, 0x05, 0x00, 0x03, 0x07, 0x01, 0x01
        /*0010*/ 	.byte	0x02, 0x03, 0x03, 0x00, 0x02, 0x06, 0x01, 0x00, 0x04, 0x0b, 0x08, 0x00, 0x00, 0x00, 0x00, 0x00
        /*0020*/ 	.byte	0x00, 0x00, 0x00, 0x00


//--------------------- .nv.info.gluon_wgmma      --------------------------
	.section	.nv.info.gluon_wgmma,"",@"SHT_CUDA_INFO"
	.sectionflags	@""
	.align	4


	//----- nvinfo : EIATTR_CUDA_API_VERSION
	.align		4
        /*0000*/ 	.byte	0x04, 0x37
        /*0002*/ 	.short	(.L_7 - .L_6)
.L_6:
        /*0004*/ 	.word	0x00000082


	//----- nvinfo : EIATTR_KPARAM_INFO
	.align		4
.L_7:
        /*0008*/ 	.byte	0x04, 0x17
        /*000a*/ 	.short	(.L_9 - .L_8)
.L_8:
        /*000c*/ 	.word	0x00000000
        /*0010*/ 	.short	0x000a
        /*0012*/ 	.short	0x0048
        /*0014*/ 	.byte	0x00, 0xf4, 0x21, 0x00


	//----- nvinfo : EIATTR_KPARAM_INFO
	.align		4
.L_9:
        /*0018*/ 	.byte	0x04, 0x17
        /*001a*/ 	.short	(.L_11 - .L_10)
.L_10:
        /*001c*/ 	.word	0x00000000
        /*0020*/ 	.short	0x0009
        /*0022*/ 	.short	0x0040
        /*0024*/ 	.byte	0x00, 0xf4, 0x21, 0x00


	//----- nvinfo : EIATTR_KPARAM_INFO
	.align		4
.L_11:
        /*0028*/ 	.byte	0x04, 0x17
        /*002a*/ 	.short	(.L_13 - .L_12)
.L_12:
        /*002c*/ 	.word	0x00000000
        /*0030*/ 	.short	0x0008
        /*0032*/ 	.short	0x0038
        /*0034*/ 	.byte	0x00, 0xf0, 0x21, 0x00


	//----- nvinfo : EIATTR_KPARAM_INFO
	.align		4
.L_13:
        /*0038*/ 	.byte	0x04, 0x17
        /*003a*/ 	.short	(.L_15 - .L_14)
.L_14:
        /*003c*/ 	.word	0x00000000
        /*0040*/ 	.short	0x0007
        /*0042*/ 	.short	0x0030
        /*0044*/ 	.byte	0x00, 0xf0, 0x21, 0x00


	//----- nvinfo : EIATTR_KPARAM_INFO
	.align		4
.L_15:
        /*0048*/ 	.byte	0x04, 0x17
        /*004a*/ 	.short	(.L_17 - .L_16)
.L_16:
        /*004c*/ 	.word	0x00000000
        /*0050*/ 	.short	0x0006
        /*0052*/ 	.short	0x0028
        /*0054*/ 	.byte	0x00, 0xf0, 0x21, 0x00


	//----- nvinfo : EIATTR_KPARAM_INFO
	.align		4
.L_17:
        /*0058*/ 	.byte	0x04, 0x17
        /*005a*/ 	.short	(.L_19 - .L_18)
.L_18:
        /*005c*/ 	.word	0x00000000
        /*0060*/ 	.short	0x0005
        /*0062*/ 	.short	0x0020
        /*0064*/ 	.byte	0x00, 0xf0, 0x11, 0x00


	//----- nvinfo : EIATTR_KPARAM_INFO
	.align		4
.L_19:
        /*0068*/ 	.byte	0x04, 0x17
        /*006a*/ 	.short	(.L_21 - .L_20)
.L_20:
        /*006c*/ 	.word	0x00000000
        /*0070*/ 	.short	0x0004
        /*0072*/ 	.short	0x001c
        /*0074*/ 	.byte	0x00, 0xf0, 0x11, 0x00


	//----- nvinfo : EIATTR_KPARAM_INFO
	.align		4
.L_21:
        /*0078*/ 	.byte	0x04, 0x17
        /*007a*/ 	.short	(.L_23 - .L_22)
.L_22:
        /*007c*/ 	.word	0x00000000
        /*0080*/ 	.short	0x0003
        /*0082*/ 	.short	0x0018
        /*0084*/ 	.byte	0x00, 0xf0, 0x11, 0x00


	//----- nvinfo : EIATTR_KPARAM_INFO
	.align		4
.L_23:
        /*0088*/ 	.byte	0x04, 0x17
        /*008a*/ 	.short	(.L_25 - .L_24)
.L_24:
        /*008c*/ 	.word	0x00000000
        /*0090*/ 	.short	0x0002
        /*0092*/ 	.short	0x0010
        /*0094*/ 	.byte	0x00, 0xf4, 0x21, 0x00


	//----- nvinfo : EIATTR_KPARAM_INFO
	.align		4
.L_25:
        /*0098*/ 	.byte	0x04, 0x17
        /*009a*/ 	.short	(.L_27 - .L_26)
.L_26:
        /*009c*/ 	.word	0x00000000
        /*00a0*/ 	.short	0x0001
        /*00a2*/ 	.short	0x0008
        /*00a4*/ 	.byte	0x00, 0xf4, 0x21, 0x00


	//----- nvinfo : EIATTR_KPARAM_INFO
	.align		4
.L_27:
        /*00a8*/ 	.byte	0x04, 0x17
        /*00aa*/ 	.short	(.L_29 - .L_28)
.L_28:
        /*00ac*/ 	.word	0x00000000
        /*00b0*/ 	.short	0x0000
        /*00b2*/ 	.short	0x0000
        /*00b4*/ 	.byte	0x00, 0xf4, 0x21, 0x00


	//----- nvinfo : EIATTR_SPARSE_MMA_MASK
	.align		4
.L_29:
        /*00b8*/ 	.byte	0x03, 0x50
        /*00ba*/ 	.short	0x0000


	//----- nvinfo : EIATTR_MAXREG_COUNT
	.align		4
        /*00bc*/ 	.byte	0x03, 0x1b
        /*00be*/ 	.short	0x00ff


	//----- nvinfo : EIATTR_NUM_BARRIERS
	.align		4
        /*00c0*/ 	.byte	0x02, 0x4c
        /*00c2*/ 	.byte	0x01
	.zero		1


	//----- nvinfo : EIATTR_ANNOTATIONS
	.align		4
        /*00c4*/ 	.byte	0x04, 0x55
        /*00c6*/ 	.short	(.L_31 - .L_30)


	//   ....[0]....
.L_30:
        /*00c8*/ 	.word	0x00000001
        /*00cc*/ 	.byte	0x90, 0x11, 0x00, 0x00, 0x01, 0x00, 0x00, 0x00, 0xd0, 0x11, 0x00, 0x00, 0x01, 0x00, 0x00, 0x00
        /* <DEDUP_REMOVED lines=275> */
        /*120c*/ 	.byte	0xc0, 0x49, 0x00, 0x00, 0x01, 0x00, 0x00, 0x00, 0xd0, 0x49, 0x00, 0x00


	//----- nvinfo : EIATTR_MERCURY_ISA_VERSION
	.align		4
.L_31:
        /*1218*/ 	.byte	0x03, 0x5f
        /*121a*/ 	.short	0x0101


	//----- nvinfo : EIATTR_INT_WARP_WIDE_INSTR_OFFSETS
	.align		4
        /*121c*/ 	.byte	0x04, 0x31
        /*121e*/ 	.short	(.L_33 - .L_32)


	//   ....[0]....
.L_32:
        /*1220*/ 	.word	0x00001e50


	//   ....[1]....
        /*1224*/ 	.word	0x00001ee0


	//   ....[2]....
        /*1228*/ 	.word	0x00002ee0


	//----- nvinfo : EIATTR_COOP_GROUP_MASK_REGIDS
	.align		4
.L_33:
        /*122c*/ 	.byte	0x04, 0x29
        /*122e*/ 	.short	(.L_35 - .L_34)


	//   ....[0]....
.L_34:
        /*1230*/ 	.word	0xffffffff


	//   ....[1]....
        /*1234*/ 	.word	0xffffffff


	//   ....[2]....
        /*1238*/ 	.word	0xffffffff


	//----- nvinfo : EIATTR_COOP_GROUP_INSTR_OFFSETS
	.align		4
.L_35:
        /*123c*/ 	.byte	0x04, 0x28
        /*123e*/ 	.short	(.L_37 - .L_36)


	//   ....[0]....
.L_36:
        /*1240*/ 	.word	0x00000170


	//   ....[1]....
        /*1244*/ 	.word	0x00000750


	//   ....[2]....
        /*1248*/ 	.word	0x00000d20


	//----- nvinfo : EIATTR_MBARRIER_INSTR_OFFSETS
	.align		4
.L_37:
        /*124c*/ 	.byte	0x04, 0x39
        /*124e*/ 	.short	(.L_39 - .L_38)


	//   ....[0]....
.L_38:
        /*1250*/ 	.word	0x00001fa0
        /*1254*/ 	.word	0x000000ff
        /*1258*/ 	.word	0x00018000
        /*125c*/ 	.short	0x0100
        /*125e*/ 	.byte	0x3c
	.zero		1


	//   ....[1]....
        /*1260*/ 	.word	0x00003090
        /*1264*/ 	.word	0x000000ff
        /*1268*/ 	.word	0x00018000
        /*126c*/ 	.short	0x010a
        /*126e*/ 	.byte	0x3c
	.zero		1


	//   ....[2]....
        /*1270*/ 	.word	0x00004100
        /*1274*/ 	.word	0x000000ff
        /*1278*/ 	.word	0x00018000
        /*127c*/ 	.short	0x0108
        /*127e*/ 	.byte	0x3c
	.zero		1


	//   ....[3]....
        /*1280*/ 	.word	0x000055e0
        /*1284*/ 	.word	0x000000ff
        /*1288*/ 	.word	0x00018000
        /*128c*/ 	.short	0x010a
        /*128e*/ 	.byte	0x3c
	.zero		1


	//----- nvinfo : EIATTR_NUM_MBARRIERS
	.align		4
.L_39:
        /*1290*/ 	.byte	0x03, 0x38
        /*1292*/ 	.short	0x0001


	//----- nvinfo : EIATTR_EXIT_INSTR_OFFSETS
	.align		4
        /*1294*/ 	.byte	0x04, 0x1c
        /*1296*/ 	.short	(.L_41 - .L_40)


	//   ....[0]....
.L_40:
        /*1298*/ 	.word	0x000055d0


	//----- nvinfo : EIATTR_REQNTID
	.align		4
.L_41:
        /*129c*/ 	.byte	0x04, 0x10
        /*129e*/ 	.short	(.L_43 - .L_42)
.L_42:
        /*12a0*/ 	.word	0x00000080
        /*12a4*/ 	.word	0x00000001
        /*12a8*/ 	.word	0x00000001


	//----- nvinfo : EIATTR_CRS_STACK_SIZE
	.align		4
.L_43:
        /*12ac*/ 	.byte	0x04, 0x1e
        /*12ae*/ 	.short	(.L_45 - .L_44)
.L_44:
        /*12b0*/ 	.word	0x00000000


	//----- nvinfo : EIATTR_CBANK_PARAM_SIZE
	.align		4
.L_45:
        /*12b4*/ 	.byte	0x03, 0x19
        /*12b6*/ 	.short	0x0050


	//----- nvinfo : EIATTR_PARAM_CBANK
	.align		4
        /*12b8*/ 	.byte	0x04, 0x0a
        /*12ba*/ 	.short	(.L_47 - .L_46)
	.align		4
.L_46:
        /*12bc*/ 	.word	index@(.nv.constant0.gluon_wgmma)
        /*12c0*/ 	.short	0x0210
        /*12c2*/ 	.short	0x0050


	//----- nvinfo : EIATTR_SW_WAR
	.align		4
.L_47:
        /*12c4*/ 	.byte	0x04, 0x36
        /*12c6*/ 	.short	(.L_49 - .L_48)
.L_48:
        /*12c8*/ 	.word	0x00000008
.L_49:


//--------------------- .nv.callgraph             --------------------------
	.section	.nv.callgraph,"",@"SHT_CUDA_CALLGRAPH"
	.align	4
	.sectionentsize	8
	.align		4
        /*0000*/ 	.word	0x00000000
	.align		4
        /*0004*/ 	.word	0xffffffff
	.align		4
        /*0008*/ 	.word	0x00000000
	.align		4
        /*000c*/ 	.word	0xfffffffe
	.align		4
        /*0010*/ 	.word	0x00000000
	.align		4
        /*0014*/ 	.word	0xfffffffd
	.align		4
        /*0018*/ 	.word	0x00000000
	.align		4
        /*001c*/ 	.word	0xfffffffc


//--------------------- .text.gluon_wgmma         --------------------------
	.section	.text.gluon_wgmma,"ax",@progbits
	.align	128
        .global         gluon_wgmma
        .type           gluon_wgmma,@function
        .size           gluon_wgmma,(.L_x_52 - gluon_wgmma)
        .other          gluon_wgmma,@"STO_CUDA_ENTRY STV_DEFAULT"
gluon_wgmma:
.text.gluon_wgmma:
[----:B------:R-:W1:Y:S01]  /*0000*/  LDC R1, c[0x0][0x28] ;  /* 0x00000a00ff017b82 */ /* 0x000e620000000800 */
[----:B------:R-:W2:Y:S07]  /*0010*/  S2R R164, SR_TID.X ;  /* 0x0000000000a47919 */ /* 0x000eae0000002100 */
[----:B------:R-:W3:Y:S01]  /*0020*/  S2UR UR4, SR_CgaCtaId ;  /* 0x00000000000479c3 */ /* 0x000ee20000008800 */
[----:B------:R-:W-:Y:S01]  /*0030*/  UMOV UR60, 0x400 ;  /* 0x00000400003c7882 */ /* 0x000fe20000000000 */
[----:B------:R-:W-:Y:S01]  /*0040*/  BSSY B0, `(.L_x_0) ;  /* 0x0000020000007945 */ /* 0x000fe20003800000 */
[----:B------:R-:W4:Y:S01]  /*0050*/  S2R R19, SR_CTAID.Y ;  /* 0x0000000000137919 */ /* 0x000f220000002600 */
[----:B-1----:R-:W-:Y:S01]  /*0060*/  VIADD R1, R1, 0xfffffd88 ;  /* 0xfffffd8801017836 */ /* 0x002fe20000000000 */
[----:B------:R-:W4:Y:S03]  /*0070*/  S2R R0, SR_CTAID.Z ;  /* 0x0000000000007919 */ /* 0x000f260000002700 */
[----:B------:R-:W1:Y:S01]  /*0080*/  LDC R4, c[0x0][0xc] ;  /* 0x00000300ff047b82 */ /* 0x000e620000000800 */
[----:B------:R-:W1:Y:S07]  /*0090*/  S2R R5, SR_CTAID.X ;  /* 0x0000000000057919 */ /* 0x000e6e0000002500 */
[----:B------:R-:W4:Y:S08]  /*00a0*/  LDC R6, c[0x0][0x10] ;  /* 0x00000400ff067b82 */ /* 0x000f300000000800 */
[----:B------:R-:W5:Y:S01]  /*00b0*/  LDC R13, c[0x0][0x228] ;  /* 0x00008a00ff0d7b82 */ /* 0x000f620000000800 */
[----:B---3--:R-:W-:Y:S01]  /*00c0*/  ULEA UR60, UR4, UR60, 0x18 ;  /* 0x0000003c043c7291 */ /* 0x008fe2000f8ec03f */
[----:B--2---:R-:W-:-:S06]  /*00d0*/  LOP3.LUT R10, R164, 0x7f, RZ, 0xc0, !PT ;  /* 0x0000007fa40a7812 */ /* 0x004fcc00078ec0ff */
[----:B------:R-:W2:Y:S01]  /*00e0*/  LDC R18, c[0x0][0x230] ;  /* 0x00008c00ff127b82 */ /* 0x000ea20000000800 */
[C---:B------:R-:W-:Y:S02]  /*00f0*/  ISETP.GE.U32.AND P0, PT, R10.reuse, 0x20, PT ;  /* 0x000000200a00780c */ /* 0x040fe40003f06070 */
[C---:B------:R-:W-:Y:S02]  /*0100*/  ISETP.NE.U32.AND P1, PT, R10.reuse, RZ, PT ;  /* 0x000000ff0a00720c */ /* 0x040fe40003f25070 */
[----:B------:R-:W-:Y:S01]  /*0110*/  LEA R12, R10, UR60, 0x2 ;  /* 0x0000003c0a0c7c11 */ /* 0x000fe2000f8e10ff */
[----:B----4-:R-:W-:Y:S02]  /*0120*/  IMAD R0, R0, R6, R19 ;  /* 0x0000000600007224 */ /* 0x010fe400078e0213 */
[----:B------:R-:W3:Y:S02]  /*0130*/  LDC.64 R2, c[0x0][0x250] ;  /* 0x00009400ff027b82 */ /* 0x000ee40000000a00 */
[----:B-1----:R-:W-:-:S02]  /*0140*/  IMAD R0, R0, R4, R5 ;  /* 0x0000000400007224 */ /* 0x002fc400078e0205 */
[----:B-----5:R-:W-:Y:S02]  /*0150*/  VIADD R13, R13, 0xffffffff ;  /* 0xffffffff0d0d7836 */ /* 0x020fe40000000000 */
[----:B------:R1:W-:Y:S01]  /*0160*/  @!P0 STS [R12], RZ ;  /* 0x000000ff0c008388 */ /* 0x0003e20000000800 */
[----:B------:R-:W-:Y:S01]  /*0170*/  NOP ;  /* 0x0000000000007918 */ /* 0x000fe20000000000 */
[----:B--2---:R-:W-:Y:S02]  /*0180*/  VIADD R6, R18, 0xffffffff ;  /* 0xffffffff12067836 */ /* 0x004fe40000000000 */
[----:B------:R1:W-:Y:S01]  /*0190*/  @!P1 STS [UR60+0x24], R13 ;  /* 0x0000240dff009988 */ /* 0x0003e2000800083c */
[----:B------:R-:W-:-:S03]  /*01a0*/  IMAD R11, R0, 0x180, RZ ;  /* 0x00000180000b7824 */ /* 0x000fc600078e02ff */
[----:B------:R1:W-:Y:S02]  /*01b0*/  @!P1 STS [UR60+0x20], R6 ;  /* 0x00002006ff009988 */ /* 0x0003e4000800083c */
[----:B---3--:R-:W-:Y:S01]  /*01c0*/  IADD3 R8, P2, R11, R2, RZ ;  /* 0x000000020b087210 */ /* 0x008fe20007f5e0ff */
[----:B-1----:R-:W-:-:S12]  /*01d0*/  @P1 BRA `(.L_x_1) ;  /* 0x0000000000181947 */ /* 0x002fd80003800000 */
[----:B------:R-:W1:Y:S01]  /*01e0*/  LDS R0, [UR60+0x8] ;  /* 0x0000083cff007984 */ /* 0x000e620008000800 */
[----:B------:R-:W2:Y:S01]  /*01f0*/  LDC.64 R14, c[0x0][0x210] ;  /* 0x00008400ff0e7b82 */ /* 0x000ea20000000a00 */
[----:B------:R-:W-:Y:S02]  /*0200*/  IMAD.MOV.U32 R5, RZ, RZ, 0x70 ;  /* 0x00000070ff057424 */ /* 0x000fe400078e00ff */
[----:B--2---:R2:W-:Y:S03]  /*0210*/  STS.64 [UR60], R14 ;  /* 0x0000000eff007988 */ /* 0x0045e60008000a3c */
[----:B-1----:R-:W-:-:S05]  /*0220*/  LOP3.LUT R0, R0, 0x10, R5, 0xd8, !PT ;  /* 0x0000001000007812 */ /* 0x002fca00078ed805 */
[----:B------:R2:W-:Y:S02]  /*0230*/  STS [UR60+0x8], R0 ;  /* 0x00000800ff007988 */ /* 0x0005e4000800083c */
.L_x_1:
[----:B------:R-:W-:Y:S05]  /*0240*/  BSYNC B0 ;  /* 0x0000000000007941 */ /* 0x000fea0003800000 */
.L_x_0:
[----:B------:R-:W-:Y:S04]  /*0250*/  BSSY B0, `(.L_x_2) ;  /* 0x000000a000007945 */ /* 0x000fe80003800000 */
[----:B------:R-:W-:Y:S05]  /*0260*/  @P1 BRA `(.L_x_3) ;  /* 0x0000000000201947 */ /* 0x000fea0003800000 */
[----:B--2---:R-:W1:Y:S01]  /*0270*/  LDS R0, [UR60+0x34] ;  /* 0x0000343cff007984 */ /* 0x004e620008000800 */
[----:B------:R-:W-:Y:S02]  /*0280*/  IMAD.MOV.U32 R5, RZ, RZ, 0x3f000000 ;  /* 0x3f000000ff057424 */ /* 0x000fe400078e00ff */
[----:B------:R-:W-:Y:S01]  /*0290*/  @!P1 IMAD.MOV.U32 R4, RZ, RZ, 0x7f ;  /* 0x0000007fff049424 */ /* 0x000fe200078e00ff */
[----:B------:R-:W2:Y:S02]  /*02a0*/  @!P1 LDS R7, [UR60+0x38] ;  /* 0x0000383cff079984 */ /* 0x000ea40008000800 */
[----:B-1----:R-:W-:Y:S02]  /*02b0*/  LOP3.LUT R0, R0, 0xff000000, R5, 0xb8, !PT ;  /* 0xff00000000007812 */ /* 0x002fe400078eb805 */
[----:B--2---:R-:W-:-:S03]  /*02c0*/  @!P1 LOP3.LUT R4, R7, 0xff, R4, 0xb8, !PT ;  /* 0x000000ff07049812 */ /* 0x004fc600078eb804 */
[----:B------:R1:W-:Y:S04]  /*02d0*/  STS [UR60+0x34], R0 ;  /* 0x00003400ff007988 */ /* 0x0003e8000800083c */
[----:B------:R1:W-:Y:S02]  /*02e0*/  @!P1 STS [UR60+0x38], R4 ;  /* 0x00003804ff009988 */ /* 0x0003e4000800083c */
.L_x_3:
[----:B------:R-:W-:Y:S05]  /*02f0*/  BSYNC B0 ;  /* 0x0000000000007941 */ /* 0x000fea0003800000 */
.L_x_2:
[----:B------:R-:W-:Y:S04]  /*0300*/  BSSY B0, `(.L_x_4) ;  /* 0x000000e000007945 */ /* 0x000fe80003800000 */
[----:B------:R-:W-:Y:S05]  /*0310*/  @P1 BRA `(.L_x_5) ;  /* 0x0000000000301947 */ /* 0x000fea0003800000 */
[----:B-1----:R-:W1:Y:S01]  /*0320*/  LDS R4, [UR60+0x34] ;  /* 0x0000343cff047984 */ /* 0x002e620008000800 */
[----:B------:R-:W3:Y:S03]  /*0330*/  LDC.64 R16, c[0x0][0x238] ;  /* 0x00008e00ff107b82 */ /* 0x000ee60000000a00 */
[----:B--2---:R-:W2:Y:S01]  /*0340*/  LDS R0, [UR60+0x1c] ;  /* 0x00001c3cff007984 */ /* 0x004ea20008000800 */
[C---:B---3--:R-:W-:Y:S01]  /*0350*/  SHF.L.U64.HI R14, R16.reuse, 0x1, R17 ;  /* 0x00000001100e7819 */ /* 0x048fe20000010211 */
[----:B------:R-:W-:-:S03]  /*0360*/  IMAD.SHL.U32 R5, R16, 0x2, RZ ;  /* 0x0000000210057824 */ /* 0x000fc600078e00ff */
[--C-:B------:R-:W-:Y:S02]  /*0370*/  SHF.R.U32.HI R7, RZ, 0x4, R14.reuse ;  /* 0x00000004ff077819 */ /* 0x100fe4000001160e */
[----:B------:R-:W-:-:S05]  /*0380*/  SHF.R.U64 R5, R5, 0x4, R14 ;  /* 0x0000000405057819 */ /* 0x000fca000000120e */
[----:B------:R3:W-:Y:S01]  /*0390*/  STS [UR60+0xc], R5 ;  /* 0x00000c05ff007988 */ /* 0x0007e2000800083c */
[----:B-1----:R-:W-:Y:S02]  /*03a0*/  LOP3.LUT R4, R4, 0x7, RZ, 0xb8, !PT ;  /* 0x0000000704047812 */ /* 0x002fe400078eb8ff */
[----:B--2---:R-:W-:-:S03]  /*03b0*/  LOP3.LUT R0, R0, 0xf, R7, 0xb8, !PT ;  /* 0x0000000f00007812 */ /* 0x004fc600078eb807 */
[----:B------:R3:W-:Y:S04]  /*03c0*/  STS [UR60+0x34], R4 ;  /* 0x00003404ff007988 */ /* 0x0007e8000800083c */
[----:B------:R3:W-:Y:S02]  /*03d0*/  STS [UR60+0x1c], R0 ;  /* 0x00001c00ff007988 */ /* 0x0007e4000800083c */
.L_x_5:
[----:B------:R-:W-:Y:S05]  /*03e0*/  BSYNC B0 ;  /* 0x0000000000007941 */ /* 0x000fea0003800000 */
.L_x_4:
[----:B------:R-:W-:Y:S04]  /*03f0*/  BSSY B1, `(.L_x_6) ;  /* 0x000001c000017945 */ /* 0x000fe80003800000 */
[----:B------:R-:W-:Y:S01]  /*0400*/  BSSY B0, `(.L_x_7) ;  /* 0x0000017000007945 */ /* 0x000fe20003800000 */
[----:B-123--:R-:W-:Y:S01]  /*0410*/  IMAD.MOV.U32 R0, RZ, RZ, RZ ;  /* 0x000000ffff007224 */ /* 0x00efe200078e00ff */
[----:B------:R-:W-:Y:S02]  /*0420*/  LEA.HI.X.SX32 R7, R11, R3, 0x1, P2 ;  /* 0x000000030b077211 */ /* 0x000fe400010f0eff */
[----:B------:R-:W-:Y:S05]  /*0430*/  @P1 BRA `(.L_x_8) ;  /* 0x0000000000201947 */ /* 0x000fea0003800000 */
[----:B------:R-:W1:Y:S02]  /*0440*/  LDS R4, [UR60+0x34] ;  /* 0x0000343cff047984 */ /* 0x000e640008000800 */
[----:B-1----:R-:W-:-:S05]  /*0450*/  LOP3.LUT R4, R4, 0x38, RZ, 0xb8, !PT ;  /* 0x0000003804047812 */ /* 0x002fca00078eb8ff */
[----:B------:R1:W-:Y:S01]  /*0460*/  STS [UR60+0x34], R4 ;  /* 0x00003404ff007988 */ /* 0x0003e2000800083c */
[----:B------:R-:W-:Y:S05]  /*0470*/  @P1 BRA `(.L_x_9) ;  /* 0x0000000000201947 */ /* 0x000fea0003800000 */
[----:B-1----:R-:W1:Y:S01]  /*0480*/  LDS R4, [UR60+0x8] ;  /* 0x0000083cff047984 */ /* 0x002e620008000800 */
[----:B------:R-:W-:-:S05]  /*0490*/  IMAD.MOV.U32 R5, RZ, RZ, 0x780 ;  /* 0x00000780ff057424 */ /* 0x000fca00078e00ff */
[----:B-1----:R-:W-:-:S05]  /*04a0*/  LOP3.LUT R4, R4, 0x300, R5, 0xd8, !PT ;  /* 0x0000030004047812 */ /* 0x002fca00078ed805 */
[----:B------:R1:W-:Y:S02]  /*04b0*/  STS [UR60+0x8], R4 ;  /* 0x00000804ff007988 */ /* 0x0003e4000800083c */
.L_x_8:
[----:B------:R-:W-:Y:S05]  /*04c0*/  @P1 BRA `(.L_x_10) ;  /* 0x0000000000281947 */ /* 0x000fea0003800000 */
[----:B-1----:R-:W1:Y:S02]  /*04d0*/  LDS R4, [UR60+0x8] ;  /* 0x0000083cff047984 */ /* 0x002e640008000800 */
[----:B-1----:R-:W-:-:S05]  /*04e0*/  LOP3.LUT R4, R4, 0x1800, RZ, 0xb8, !PT ;  /* 0x0000180004047812 */ /* 0x002fca00078eb8ff */
[----:B------:R2:W-:Y:S02]  /*04f0*/  STS [UR60+0x8], R4 ;  /* 0x00000804ff007988 */ /* 0x0005e4000800083c */
.L_x_9:
[----:B------:R-:W-:Y:S05]  /*0500*/  @P1 BREAK B0 ;  /* 0x0000000000001942 */ /* 0x000fea0003800000 */
[----:B------:R-:W-:Y:S05]  /*0510*/  @P1 BRA `(.L_x_11) ;  /* 0x0000000000241947 */ /* 0x000fea0003800000 */
[----:B------:R-:W3:Y:S01]  /*0520*/  LDS R5, [UR60+0x8] ;  /* 0x0000083cff057984 */ /* 0x000ee20008000800 */
[----:B-12---:R-:W-:-:S05]  /*0530*/  IMAD.MOV.U32 R4, RZ, RZ, 0x6000 ;  /* 0x00006000ff047424 */ /* 0x006fca00078e00ff */
[----:B---3--:R-:W-:-:S04]  /*0540*/  LOP3.LUT R4, R5, 0x6000, R4, 0xd8, !PT ;  /* 0x0000600005047812 */ /* 0x008fc800078ed804 */
[----:B------:R-:W-:-:S05]  /*0550*/  LOP3.LUT R4, R4, 0x400000, RZ, 0xb8, !PT ;  /* 0x0040000004047812 */ /* 0x000fca00078eb8ff */
[----:B------:R2:W-:Y:S02]  /*0560*/  STS [UR60+0x8], R4 ;  /* 0x00000804ff007988 */ /* 0x0005e4000800083c */
.L_x_10:
[----:B------:R-:W-:Y:S05]  /*0570*/  BSYNC B0 ;  /* 0x0000000000007941 */ /* 0x000fea0003800000 */
.L_x_7:
[----:B-12---:R-:W1:Y:S02]  /*0580*/  @!P1 LDS R4, [UR60+0x8] ;  /* 0x0000083cff049984 */ /* 0x006e640008000800 */
[----:B-1----:R-:W-:-:S05]  /*0590*/  @!P1 LOP3.LUT R4, R4, 0x8000, RZ, 0xb8, !PT ;  /* 0x0000800004049812 */ /* 0x002fca00078eb8ff */
[----:B------:R3:W-:Y:S02]  /*05a0*/  @!P1 STS [UR60+0x8], R4 ;  /* 0x00000804ff009988 */ /* 0x0007e4000800083c */
.L_x_11:
[----:B------:R-:W-:Y:S05]  /*05b0*/  BSYNC B1 ;  /* 0x0000000000017941 */ /* 0x000fea0003800000 */
.L_x_6:
[----:B------:R-:W-:Y:S05]  /*05c0*/  WARPSYNC.ALL ;  /* 0x0000000000007948 */ /* 0x000fea0003800000 */
[----:B------:R-:W4:Y:S02]  /*05d0*/  LDC R14, c[0x0][0x22c] ;  /* 0x00008b00ff0e7b82 */ /* 0x000f240000000800 */
[----:B----4-:R-:W-:Y:S01]  /*05e0*/  VIADD R14, R14, 0xffffffff ;  /* 0xffffffff0e0e7836 */ /* 0x010fe20000000000 */
[----:B------:R-:W-:Y:S06]  /*05f0*/  @P0 BRA `(.L_x_12) ;  /* 0x0000000000300947 */ /* 0x000fec0003800000 */
[----:B-123--:R-:W1:Y:S01]  /*0600*/  S2R R4, SR_LANEID ;  /* 0x0000000000047919 */ /* 0x00ee620000000000 */
[----:B------:R-:W-:Y:S05]  /*0610*/  WARPSYNC.ALL ;  /* 0x0000000000007948 */ /* 0x000fea0003800000 */
[----:B-1----:R-:W-:-:S05]  /*0620*/  IMAD.SHL.U32 R9, R4, 0x4, RZ ;  /* 0x0000000404097824 */ /* 0x002fca00078e00ff */
[----:B------:R-:W1:Y:S01]  /*0630*/  LDS R15, [R9+UR60] ;  /* 0x0000003c090f7984 */ /* 0x000e620008000800 */
[----:B------:R-:W-:Y:S02]  /*0640*/  R2UR UR4, R8 ;  /* 0x00000000080472ca */ /* 0x000fe400000e0000 */
[----:B------:R-:W-:Y:S02]  /*0650*/  R2UR UR5, R7 ;  /* 0x00000000070572ca */ /* 0x000fe400000e0000 */
[----:B------:R-:W-:-:S05]  /*0660*/  IADD3 R4, P2, R9, R8, RZ ;  /* 0x0000000809047210 */ /* 0x000fca0007f5e0ff */
[----:B------:R-:W-:-:S05]  /*0670*/  IMAD.X R5, RZ, RZ, R7, P2 ;  /* 0x000000ffff057224 */ /* 0x000fca00010e0607 */
[----:B-1----:R4:W5:Y:S01]  /*0680*/  ATOMG.E.EXCH.STRONG.GPU PT, RZ, [R4], R15 ;  /* 0x0000000f04ff73a8 */ /* 0x00296200041ee100 */
[----:B------:R-:W-:-:S04]  /*0690*/  DEPBAR {5,4,3,2,1,0} ;  /* 0x0000003f0000791a */ /* 0x000fc80000000000 */
[----:B------:R4:W-:Y:S01]  /*06a0*/  UTMACCTL.IV [UR4] ;  /* 0x00000000040079b9 */ /* 0x0009e20008000000 */
[----:B------:R-:W-:Y:S01]  /*06b0*/  NOP ;  /* 0x0000000000007918 */ /* 0x000fe20000000000 */
.L_x_12:
[----:B------:R-:W-:Y:S05]  /*06c0*/  @P0 BRA `(.L_x_13) ;  /* 0x00000000000c0947 */ /* 0x000fea0003800000 */
[----:B------:R0:W-:Y:S01]  /*06d0*/  UTMACMDFLUSH ;  /* 0x00000000000079b7 */ /* 0x0001e20000000000 */
[----:B------:R-:W-:Y:S05]  /*06e0*/  @P0 BRA `(.L_x_13) ;  /* 0x0000000000040947 */ /* 0x000fea0003800000 */
[----:B------:R-:W-:-:S04]  /*06f0*/  DEPBAR.LE SB0, 0x0 ;  /* 0x000080000000791a */ /* 0x000fc80000000000 */
.L_x_13:
[----:B------:R-:W-:Y:S05]  /*0700*/  WARPSYNC.ALL ;  /* 0x0000000000007948 */ /* 0x000fea0003800000 */
[----:B-----5:R-:W-:Y:S06]  /*0710*/  BAR.SYNC.DEFER_BLOCKING 0x0 ;  /* 0x0000000000007b1d */ /* 0x020fec0000010000 */
[----:B------:R-:W-:Y:S02]  /*0720*/  BSSY B1, `(.L_x_14) ;  /* 0x000000b000017945 */ /* 0x000fe40003800000 */
[----:B------:R-:W-:Y:S06]  /*0730*/  BAR.SYNC.DEFER_BLOCKING 0x0 ;  /* 0x0000000000007b1d */ /* 0x000fec0000010000 */
[----:B------:R1:W-:Y:S01]  /*0740*/  @!P0 STS [R12], RZ ;  /* 0x000000ff0c008388 */ /* 0x0003e20000000800 */
[----:B------:R-:W-:Y:S01]  /*0750*/  NOP ;  /* 0x0000000000007918 */ /* 0x000fe20000000000 */
[----:B------:R-:W-:Y:S05]  /*0760*/  @P1 BRA `(.L_x_15) ;  /* 0x0000000000181947 */ /* 0x000fea0003800000 */
[----:B-1234-:R-:W1:Y:S01]  /*0770*/  LDS R4, [UR60+0x8] ;  /* 0x0000083cff047984 */ /* 0x01ee620008000800 */
[----:B------:R-:W2:Y:S01]  /*0780*/  LDC.64 R16, c[0x0][0x218] ;  /* 0x00008600ff107b82 */ /* 0x000ea20000000a00 */
[----:B------:R-:W-:Y:S02]  /*0790*/  IMAD.MOV.U32 R5, RZ, RZ, 0x70 ;  /* 0x00000070ff057424 */ /* 0x000fe400078e00ff */
[----:B--2---:R2:W-:Y:S03]  /*07a0*/  STS.64 [UR60], R16 ;  /* 0x00000010ff007988 */ /* 0x0045e60008000a3c */
[----:B-1----:R-:W-:-:S05]  /*07b0*/  LOP3.LUT R4, R4, 0x10, R5, 0xd8, !PT ;  /* 0x0000001004047812 */ /* 0x002fca00078ed805 */
[----:B------:R2:W-:Y:S02]  /*07c0*/  STS [UR60+0x8], R4 ;  /* 0x00000804ff007988 */ /* 0x0005e4000800083c */
.L_x_15:
[----:B----4-:R-:W-:Y:S05]  /*07d0*/  BSYNC B1 ;  /* 0x0000000000017941 */ /* 0x010fea0003800000 */
.L_x_14:
[----:B------:R-:W-:Y:S04]  /*07e0*/  BSSY B1, `(.L_x_16) ;  /* 0x000000a000017945 */ /* 0x000fe80003800000 */
[----:B------:R-:W-:Y:S05]  /*07f0*/  @P1 BRA `(.L_x_17) ;  /* 0x0000000000201947 */ /* 0x000fea0003800000 */
[----:B-123--:R-:W1:Y:S01]  /*0800*/  LDS R4, [UR60+0x34] ;  /* 0x0000343cff047984 */ /* 0x00ee620008000800 */
[----:B------:R-:W-:Y:S02]  /*0810*/  IMAD.MOV.U32 R9, RZ, RZ, 0x3f000000 ;  /* 0x3f000000ff097424 */ /* 0x000fe400078e00ff */
[----:B------:R-:W-:Y:S01]  /*0820*/  @!P1 IMAD.MOV.U32 R16, RZ, RZ, 0x7f ;  /* 0x0000007fff109424 */ /* 0x000fe200078e00ff */
[----:B------:R-:W2:Y:S02]  /*0830*/  @!P1 LDS R5, [UR60+0x38] ;  /* 0x0000383cff059984 */ /* 0x000ea40008000800 */
[----:B-1----:R-:W-:Y:S02]  /*0840*/  LOP3.LUT R4, R4, 0xff000000, R9, 0xb8, !PT ;  /* 0xff00000004047812 */ /* 0x002fe400078eb809 */
[----:B--2---:R-:W-:-:S03]  /*0850*/  @!P1 LOP3.LUT R5, R5, 0xff, R16, 0xb8, !PT ;  /* 0x000000ff05059812 */ /* 0x004fc600078eb810 */
[----:B------:R4:W-:Y:S04]  /*0860*/  STS [UR60+0x34], R4 ;  /* 0x00003404ff007988 */ /* 0x0009e8000800083c */
[----:B------:R4:W-:Y:S02]  /*0870*/  @!P1 STS [UR60+0x38], R5 ;  /* 0x00003805ff009988 */ /* 0x0009e4000800083c */
.L_x_17:
[----:B------:R-:W-:Y:S05]  /*0880*/  BSYNC B1 ;  /* 0x0000000000017941 */ /* 0x000fea0003800000 */
.L_x_16:
[----:B------:R-:W-:Y:S04]  /*0890*/  BSSY B1, `(.L_x_18) ;  /* 0x0000004000017945 */ /* 0x000fe80003800000 */
[----:B------:R-:W-:Y:S05]  /*08a0*/  @P1 BRA `(.L_x_19) ;  /* 0x0000000000081947 */ /* 0x000fea0003800000 */
[----:B------:R1:W-:Y:S04]  /*08b0*/  STS [UR60+0x24], R6 ;  /* 0x00002406ff007988 */ /* 0x0003e8000800083c */
[----:B------:R1:W-:Y:S02]  /*08c0*/  STS [UR60+0x20], R14 ;  /* 0x0000200eff007988 */ /* 0x0003e4000800083c */
.L_x_19:
[----:B------:R-:W-:Y:S05]  /*08d0*/  BSYNC B1 ;  /* 0x0000000000017941 */ /* 0x000fea0003800000 */
.L_x_18:
[----:B------:R-:W-:Y:S04]  /*08e0*/  BSSY B1, `(.L_x_20) ;  /* 0x000000e000017945 */ /* 0x000fe80003800000 */
[----:B------:R-:W-:Y:S05]  /*08f0*/  @P1 BRA `(.L_x_21) ;  /* 0x0000000000301947 */ /* 0x000fea0003800000 */
[----:B----4-:R-:W4:Y:S01]  /*0900*/  LDS R5, [UR60+0x34] ;  /* 0x0000343cff057984 */ /* 0x010f220008000800 */
[----:B--2---:R-:W2:Y:S03]  /*0910*/  LDC.64 R16, c[0x0][0x240] ;  /* 0x00009000ff107b82 */ /* 0x004ea60000000a00 */
[----:B-1-3--:R-:W1:Y:S01]  /*0920*/  LDS R4, [UR60+0x1c] ;  /* 0x00001c3cff047984 */ /* 0x00ae620008000800 */
[C---:B--2---:R-:W-:Y:S01]  /*0930*/  SHF.L.U64.HI R9, R16.reuse, 0x1, R17 ;  /* 0x0000000110097819 */ /* 0x044fe20000010211 */
[----:B------:R-:W-:-:S03]  /*0940*/  IMAD.SHL.U32 R6, R16, 0x2, RZ ;  /* 0x0000000210067824 */ /* 0x000fc600078e00ff */
[--C-:B------:R-:W-:Y:S02]  /*0950*/  SHF.R.U32.HI R15, RZ, 0x4, R9.reuse ;  /* 0x00000004ff0f7819 */ /* 0x100fe40000011609 */
[----:B------:R-:W-:-:S05]  /*0960*/  SHF.R.U64 R6, R6, 0x4, R9 ;  /* 0x0000000406067819 */ /* 0x000fca0000001209 */
[----:B------:R2:W-:Y:S01]  /*0970*/  STS [UR60+0xc], R6 ;  /* 0x00000c06ff007988 */ /* 0x0005e2000800083c */
[----:B----4-:R-:W-:Y:S02]  /*0980*/  LOP3.LUT R5, R5, 0x7, RZ, 0xb8, !PT ;  /* 0x0000000705057812 */ /* 0x010fe400078eb8ff */
[----:B-1----:R-:W-:-:S03]  /*0990*/  LOP3.LUT R4, R4, 0xf, R15, 0xb8, !PT ;  /* 0x0000000f04047812 */ /* 0x002fc600078eb80f */
[----:B------:R2:W-:Y:S04]  /*09a0*/  STS [UR60+0x34], R5 ;  /* 0x00003405ff007988 */ /* 0x0005e8000800083c */
[----:B------:R2:W-:Y:S02]  /*09b0*/  STS [UR60+0x1c], R4 ;  /* 0x00001c04ff007988 */ /* 0x0005e4000800083c */
.L_x_21:
[----:B------:R-:W-:Y:S05]  /*09c0*/  BSYNC B1 ;  /* 0x0000000000017941 */ /* 0x000fea0003800000 */
.L_x_20:
[----:B------:R-:W-:Y:S04]  /*09d0*/  BSSY B2, `(.L_x_22) ;  /* 0x000001a000027945 */ /* 0x000fe80003800000 */
[----:B------:R-:W-:Y:S04]  /*09e0*/  BSSY B1, `(.L_x_23) ;  /* 0x0000015000017945 */ /* 0x000fe80003800000 */
[----:B------:R-:W-:Y:S05]  /*09f0*/  @P1 BRA `(.L_x_24) ;  /* 0x0000000000201947 */ /* 0x000fea0003800000 */
[----:B-1234-:R-:W1:Y:S02]  /*0a00*/  LDS R4, [UR60+0x34] ;  /* 0x0000343cff047984 */ /* 0x01ee640008000800 */
[----:B-1----:R-:W-:-:S05]  /*0a10*/  LOP3.LUT R4, R4, 0x38, RZ, 0xb8, !PT ;  /* 0x0000003804047812 */ /* 0x002fca00078eb8ff */
[----:B------:R1:W-:Y:S01]  /*0a20*/  STS [UR60+0x34], R4 ;  /* 0x00003404ff007988 */ /* 0x0003e2000800083c */
[----:B------:R-:W-:Y:S05]  /*0a30*/  @P1 BRA `(.L_x_25) ;  /* 0x0000000000201947 */ /* 0x000fea0003800000 */
[----:B-1----:R-:W1:Y:S01]  /*0a40*/  LDS R4, [UR60+0x8] ;  /* 0x0000083cff047984 */ /* 0x002e620008000800 */
[----:B------:R-:W-:-:S05]  /*0a50*/  IMAD.MOV.U32 R5, RZ, RZ, 0x780 ;  /* 0x00000780ff057424 */ /* 0x000fca00078e00ff */
[----:B-1----:R-:W-:-:S05]  /*0a60*/  LOP3.LUT R4, R4, 0x300, R5, 0xd8, !PT ;  /* 0x0000030004047812 */ /* 0x002fca00078ed805 */
[----:B------:R1:W-:Y:S02]  /*0a70*/  STS [UR60+0x8], R4 ;  /* 0x00000804ff007988 */ /* 0x0003e4000800083c */
.L_x_24:
[----:B------:R-:W-:Y:S05]  /*0a80*/  @P1 BRA `(.L_x_26) ;  /* 0x0000000000281947 */ /* 0x000fea0003800000 */
[----:B-1234-:R-:W1:Y:S02]  /*0a90*/  LDS R4, [UR60+0x8] ;  /* 0x0000083cff047984 */ /* 0x01ee640008000800 */
[----:B-1----:R-:W-:-:S05]  /*0aa0*/  LOP3.LUT R4, R4, 0x1800, RZ, 0xb8, !PT ;  /* 0x0000180004047812 */ /* 0x002fca00078eb8ff */
[----:B------:R2:W-:Y:S02]  /*0ab0*/  STS [UR60+0x8], R4 ;  /* 0x00000804ff007988 */ /* 0x0005e4000800083c */
.L_x_25:
[----:B------:R-:W-:Y:S05]  /*0ac0*/  @P1 BREAK B1 ;  /* 0x0000000000011942 */ /* 0x000fea0003800000 */
[----:B------:R-:W-:Y:S05]  /*0ad0*/  @P1 BRA `(.L_x_27) ;  /* 0x0000000000241947 */ /* 0x000fea0003800000 */
[----:B-12---:R-:W1:Y:S01]  /*0ae0*/  LDS R4, [UR60+0x8] ;  /* 0x0000083cff047984 */ /* 0x006e620008000800 */
[----:B------:R-:W-:-:S05]  /*0af0*/  IMAD.MOV.U32 R5, RZ, RZ, 0x6000 ;  /* 0x00006000ff057424 */ /* 0x000fca00078e00ff */
[----:B-1----:R-:W-:-:S04]  /*0b00*/  LOP3.LUT R4, R4, 0x6000, R5, 0xd8, !PT ;  /* 0x0000600004047812 */ /* 0x002fc800078ed805 */
[----:B------:R-:W-:-:S05]  /*0b10*/  LOP3.LUT R4, R4, 0x400000, RZ, 0xb8, !PT ;  /* 0x0040000004047812 */ /* 0x000fca00078eb8ff */
[----:B------:R1:W-:Y:S02]  /*0b20*/  STS [UR60+0x8], R4 ;  /* 0x00000804ff007988 */ /* 0x0003e4000800083c */
.L_x_26:
[----:B------:R-:W-:Y:S05]  /*0b30*/  BSYNC B1 ;  /* 0x0000000000017941 */ /* 0x000fea0003800000 */
.L_x_23:
[----:B-1234-:R-:W1:Y:S02]  /*0b40*/  @!P1 LDS R4, [UR60+0x8] ;  /* 0x0000083cff049984 */ /* 0x01ee640008000800 */
[----:B-1----:R-:W-:-:S05]  /*0b50*/  @!P1 LOP3.LUT R4, R4, 0x8000, RZ, 0xb8, !PT ;  /* 0x0000800004049812 */ /* 0x002fca00078eb8ff */
[----:B------:R3:W-:Y:S02]  /*0b60*/  @!P1 STS [UR60+0x8], R4 ;  /* 0x00000804ff009988 */ /* 0x0007e4000800083c */
.L_x_27:
[----:B------:R-:W-:Y:S05]  /*0b70*/  BSYNC B2 ;  /* 0x0000000000027941 */ /* 0x000fea0003800000 */
.L_x_22:
[----:B------:R-:W-:Y:S05]  /*0b80*/  WARPSYNC.ALL ;  /* 0x0000000000007948 */ /* 0x000fea0003800000 */
[----:B------:R-:W-:-:S05]  /*0b90*/  VIADD R6, R11, 0x80 ;  /* 0x000000800b067836 */ /* 0x000fca0000000000 */
[----:B------:R-:W-:-:S04]  /*0ba0*/  IADD3 R9, P2, R6, R2, RZ ;  /* 0x0000000206097210 */ /* 0x000fc80007f5e0ff */
[----:B------:R-:W-:Y:S01]  /*0bb0*/  LEA.HI.X.SX32 R6, R6, R3, 0x1, P2 ;  /* 0x0000000306067211 */ /* 0x000fe200010f0eff */
[----:B------:R-:W-:Y:S08]  /*0bc0*/  @P0 BRA `(.L_x_28) ;  /* 0x0000000000300947 */ /* 0x000ff00003800000 */
        /* <DEDUP_REMOVED lines=12> */
.L_x_28:
[----:B------:R-:W-:Y:S05]  /*0c90*/  @P0 BRA `(.L_x_29) ;  /* 0x00000000000c0947 */ /* 0x000fea0003800000 */
[----:B------:R0:W-:Y:S01]  /*0ca0*/  UTMACMDFLUSH ;  /* 0x00000000000079b7 */ /* 0x0001e20000000000 */
[----:B------:R-:W-:Y:S05]  /*0cb0*/  @P0 BRA `(.L_x_29) ;  /* 0x0000000000040947 */ /* 0x000fea0003800000 */
[----:B------:R-:W-:-:S04]  /*0cc0*/  DEPBAR.LE SB0, 0x0 ;  /* 0x000080000000791a */ /* 0x000fc80000000000 */
.L_x_29:
        /* <DEDUP_REMOVED lines=13> */
.L_x_31:
[----:B----4-:R-:W-:Y:S05]  /*0da0*/  BSYNC B2 ;  /* 0x0000000000027941 */ /* 0x010fea0003800000 */
.L_x_30:
[----:B------:R-:W-:Y:S04]  /*0db0*/  BSSY B3, `(.L_x_32) ;  /* 0x0000011000037945 */ /* 0x000fe80003800000 */
[----:B------:R-:W-:Y:S04]  /*0dc0*/  BSSY B2, `(.L_x_33) ;  /* 0x000000e000027945 */ /* 0x000fe80003800000 */
[----:B------:R-:W-:Y:S05]  /*0dd0*/  @P1 BRA `(.L_x_34) ;  /* 0x0000000000241947 */ /* 0x000fea0003800000 */
[----:B-123--:R-:W1:Y:S01]  /*0de0*/  LDS R4, [UR60+0x34] ;  /* 0x0000343cff047984 */ /* 0x00ee620008000800 */
[----:B------:R-:W-:-:S05]  /*0df0*/  IMAD.MOV.U32 R5, RZ, RZ, 0x3f000000 ;  /* 0x3f000000ff057424 */ /* 0x000fca00078e00ff */
[----:B-1----:R-:W-:-:S05]  /*0e00*/  LOP3.LUT R4, R4, 0xff000000, R5, 0xb8, !PT ;  /* 0xff00000004047812 */ /* 0x002fca00078eb805 */
[----:B------:R1:W-:Y:S01]  /*0e10*/  STS [UR60+0x34], R4 ;  /* 0x00003404ff007988 */ /* 0x0003e2000800083c */
[----:B------:R-:W-:Y:S05]  /*0e20*/  @P1 BRA `(.L_x_35) ;  /* 0x00000000001c1947 */ /* 0x000fea0003800000 */
[----:B-1----:R-:W1:Y:S01]  /*0e30*/  LDS R4, [UR60+0x38] ;  /* 0x0000383cff047984 */ /* 0x002e620008000800 */
[----:B------:R-:W-:-:S05]  /*0e40*/  IMAD.MOV.U32 R5, RZ, RZ, 0x7f ;  /* 0x0000007fff057424 */ /* 0x000fca00078e00ff */
[----:B-1----:R-:W-:-:S05]  /*0e50*/  LOP3.LUT R4, R4, 0xff, R5, 0xb8, !PT ;  /* 0x000000ff04047812 */ /* 0x002fca00078eb805 */
[----:B------:R4:W-:Y:S02]  /*0e60*/  STS [UR60+0x38], R4 ;  /* 0x00003804ff007988 */ /* 0x0009e4000800083c */
.L_x_34:
[----:B------:R-:W-:Y:S05]  /*0e70*/  @P1 BREAK B2 ;  /* 0x0000000000021942 */ /* 0x000fea0003800000 */
[----:B------:R-:W-:Y:S05]  /*0e80*/  @P1 BRA `(.L_x_36) ;  /* 0x00000000000c1947 */ /* 0x000fea0003800000 */
[----:B------:R1:W-:Y:S02]  /*0e90*/  STS [UR60+0x20], R14 ;  /* 0x0000200eff007988 */ /* 0x0003e4000800083c */
.L_x_35:
[----:B------:R-:W-:Y:S05]  /*0ea0*/  BSYNC B2 ;  /* 0x0000000000027941 */ /* 0x000fea0003800000 */
.L_x_33:
[----:B------:R1:W-:Y:S02]  /*0eb0*/  @!P1 STS [UR60+0x24], R13 ;  /* 0x0000240dff009988 */ /* 0x0003e4000800083c */
.L_x_36:
[----:B------:R-:W-:Y:S05]  /*0ec0*/  BSYNC B3 ;  /* 0x0000000000037941 */ /* 0x000fea0003800000 */
.L_x_32:
[----:B------:R-:W-:Y:S05]  /*0ed0*/  WARPSYNC.ALL ;  /* 0x0000000000007948 */ /* 0x000fea0003800000 */
[----:B------:R-:W-:Y:S04]  /*0ee0*/  BSSY B3, `(.L_x_37) ;  /* 0x000000e000037945 */ /* 0x000fe80003800000 */
[----:B------:R-:W-:Y:S05]  /*0ef0*/  @P1 BRA `(.L_x_38) ;  /* 0x0000000000301947 */ /* 0x000fea0003800000 */
[----:B------:R-:W5:Y:S01]  /*0f00*/  LDS R5, [UR60+0x34] ;  /* 0x0000343cff057984 */ /* 0x000f620008000800 */
[----:B-1----:R-:W1:Y:S03]  /*0f10*/  LDC.64 R12, c[0x0][0x248] ;  /* 0x00009200ff0c7b82 */ /* 0x002e660000000a00 */
[----:B--234-:R-:W2:Y:S01]  /*0f20*/  LDS R4, [UR60+0x1c] ;  /* 0x00001c3cff047984 */ /* 0x01cea20008000800 */
[C---:B-1----:R-:W-:Y:S01]  /*0f30*/  SHF.L.U64.HI R13, R12.reuse, 0x1, R13 ;  /* 0x000000010c0d7819 */ /* 0x042fe2000001020d */
[----:B------:R-:W-:-:S03]  /*0f40*/  IMAD.SHL.U32 R12, R12, 0x2, RZ ;  /* 0x000000020c0c7824 */ /* 0x000fc600078e00ff */
[--C-:B------:R-:W-:Y:S02]  /*0f50*/  SHF.R.U32.HI R15, RZ, 0x4, R13.reuse ;  /* 0x00000004ff0f7819 */ /* 0x100fe4000001160d */
[----:B------:R-:W-:-:S05]  /*0f60*/  SHF.R.U64 R12, R12, 0x4, R13 ;  /* 0x000000040c0c7819 */ /* 0x000fca000000120d */
[----:B------:R1:W-:Y:S01]  /*0f70*/  STS [UR60+0xc], R12 ;  /* 0x00000c0cff007988 */ /* 0x0003e2000800083c */
[----:B-----5:R-:W-:Y:S02]  /*0f80*/  LOP3.LUT R5, R5, 0x7, RZ, 0xb8, !PT ;  /* 0x0000000705057812 */ /* 0x020fe400078eb8ff */
[----:B--2---:R-:W-:-:S03]  /*0f90*/  LOP3.LUT R4, R4, 0xf, R15, 0xb8, !PT ;  /* 0x0000000f04047812 */ /* 0x004fc600078eb80f */
[----:B------:R1:W-:Y:S04]  /*0fa0*/  STS [UR60+0x34], R5 ;  /* 0x00003405ff007988 */ /* 0x0003e8000800083c */
[----:B------:R1:W-:Y:S02]  /*0fb0*/  STS [UR60+0x1c], R4 ;  /* 0x00001c04ff007988 */ /* 0x0003e4000800083c */
.L_x_38:
[----:B------:R-:W-:Y:S05]  /*0fc0*/  BSYNC B3 ;  /* 0x0000000000037941 */ /* 0x000fea0003800000 */
.L_x_37:
        /* <DEDUP_REMOVED lines=11> */
.L_x_41:
[----:B------:R-:W-:Y:S05]  /*1080*/  @P1 BRA `(.L_x_43) ;  /* 0x0000000000281947 */ /* 0x000fea0003800000 */
[----:B-1234-:R-:W1:Y:S02]  /*1090*/  LDS R4, [UR60+0x8] ;  /* 0x0000083cff047984 */ /* 0x01ee640008000800 */
[----:B-1----:R-:W-:-:S05]  /*10a0*/  LOP3.LUT R4, R4, 0x1800, RZ, 0xb8, !PT ;  /* 0x0000180004047812 */ /* 0x002fca00078eb8ff */
[----:B------:R2:W-:Y:S02]  /*10b0*/  STS [UR60+0x8], R4 ;  /* 0x00000804ff007988 */ /* 0x0005e4000800083c */
.L_x_42:
[----:B------:R-:W-:Y:S05]  /*10c0*/  @P1 BREAK B4 ;  /* 0x0000000000041942 */ /* 0x000fea0003800000 */
[----:B------:R-:W-:Y:S05]  /*10d0*/  @P1 BRA `(.L_x_44) ;  /* 0x0000000000241947 */ /* 0x000fea0003800000 */
[----:B-12---:R-:W1:Y:S01]  /*10e0*/  LDS R4, [UR60+0x8] ;  /* 0x0000083cff047984 */ /* 0x006e620008000800 */
[----:B------:R-:W-:-:S05]  /*10f0*/  IMAD.MOV.U32 R5, RZ, RZ, 0x6000 ;  /* 0x00006000ff057424 */ /* 0x000fca00078e00ff */
[----:B-1----:R-:W-:-:S04]  /*1100*/  LOP3.LUT R4, R4, 0x6000, R5, 0xd8, !PT ;  /* 0x0000600004047812 */ /* 0x002fc800078ed805 */
[----:B------:R-:W-:-:S05]  /*1110*/  LOP3.LUT R4, R4, 0x400000, RZ, 0xb8, !PT ;  /* 0x0040000004047812 */ /* 0x000fca00078eb8ff */
[----:B------:R1:W-:Y:S02]  /*1120*/  STS [UR60+0x8], R4 ;  /* 0x00000804ff007988 */ /* 0x0003e4000800083c */
.L_x_43:
[----:B------:R-:W-:Y:S05]  /*1130*/  BSYNC B4 ;  /* 0x0000000000047941 */ /* 0x000fea0003800000 */
.L_x_40:
[----:B-1234-:R-:W1:Y:S02]  /*1140*/  @!P1 LDS R4, [UR60+0x8] ;  /* 0x0000083cff049984 */ /* 0x01ee640008000800 */
[----:B-1----:R-:W-:-:S05]  /*1150*/  @!P1 LOP3.LUT R4, R4, 0x8000, RZ, 0xb8, !PT ;  /* 0x0000800004049812 */ /* 0x002fca00078eb8ff */
[----:B------:R3:W-:Y:S02]  /*1160*/  @!P1 STS [UR60+0x8], R4 ;  /* 0x00000804ff009988 */ /* 0x0007e4000800083c */
.L_x_44:
[----:B------:R-:W-:Y:S05]  /*1170*/  BSYNC B3 ;  /* 0x0000000000037941 */ /* 0x000fea0003800000 */
.L_x_39:
[----:B------:R-:W-:Y:S05]  /*1180*/  WARPSYNC.ALL ;  /* 0x0000000000007948 */ /* 0x000fea0003800000 */
[----:B------:R4:W-:Y:S01]  /*1190*/  STL [R1], RZ ;  /* 0x000000ff01007387 */ /* 0x0009e20000100800 */
[----:B------:R-:W-:Y:S01]  /*11a0*/  VIADD R11, R11, 0x100 ;  /* 0x000001000b0b7836 */ /* 0x000fe20000000000 */
[----:B------:R-:W-:Y:S01]  /*11b0*/  ISETP.GE.AND P2, PT, R18, 0x1, PT ;  /* 0x000000011200780c */ /* 0x000fe20003f46270 */
[----:B------:R-:W-:Y:S01]  /*11c0*/  IMAD.SHL.U32 R19, R19, 0x100, RZ ;  /* 0x0000010013137824 */ /* 0x000fe200078e00ff */
[----:B------:R4:W-:Y:S01]  /*11d0*/  STL [R1+0x4], RZ ;  /* 0x000004ff01007387 */ /* 0x0009e20000100800 */
[----:B------:R-:W-:-:S02]  /*11e0*/  SHF.R.U32.HI R18, RZ, 0x5, R164 ;  /* 0x00000005ff127819 */ /* 0x000fc400000116a4 */
[----:B------:R-:W-:Y:S02]  /*11f0*/  CS2R R24, SRZ ;  /* 0x0000000000187805 */ /* 0x000fe4000001ff00 */
[----:B------:R-:W-:Y:S01]  /*1200*/  IADD3 R17, P3, R11, R2, RZ ;  /* 0x000000020b117210 */ /* 0x000fe20007f7e0ff */
[----:B------:R4:W-:Y:S01]  /*1210*/  STL [R1+0x8], RZ ;  /* 0x000008ff01007387 */ /* 0x0009e20000100800 */
[----:B------:R-:W-:Y:S02]  /*1220*/  CS2R R26, SRZ ;  /* 0x00000000001a7805 */ /* 0x000fe4000001ff00 */
[----:B------:R-:W-:Y:S02]  /*1230*/  CS2R R28, SRZ ;  /* 0x00000000001c7805 */ /* 0x000fe4000001ff00 */
[----:B------:R-:W-:Y:S01]  /*1240*/  CS2R R30, SRZ ;  /* 0x00000000001e7805 */ /* 0x000fe2000001ff00 */
[----:B------:R4:W-:Y:S01]  /*1250*/  STL [R1+0xc], RZ ;  /* 0x00000cff01007387 */ /* 0x0009e20000100800 */
[----:B------:R-:W-:-:S02]  /*1260*/  CS2R R32, SRZ ;  /* 0x0000000000207805 */ /* 0x000fc4000001ff00 */
[----:B------:R-:W-:Y:S02]  /*1270*/  CS2R R34, SRZ ;  /* 0x0000000000227805 */ /* 0x000fe4000001ff00 */
[----:B------:R-:W-:Y:S01]  /*1280*/  CS2R R36, SRZ ;  /* 0x0000000000247805 */ /* 0x000fe2000001ff00 */
        /* <DEDUP_REMOVED lines=51> */
[----:B------:R-:W-:Y:S01]  /*15c0*/  LEA.HI.X.SX32 R16, R11, R3, 0x1, P3 ;  /* 0x000000030b107211 */ /* 0x000fe200018f0eff */
[----:B------:R4:W-:Y:S04]  /*15d0*/  STL [R1+0x44], RZ ;  /* 0x000044ff01007387 */ /* 0x0009e80000100800 */
        /* <DEDUP_REMOVED lines=109> */
[----:B------:R4:W-:Y:S01]  /*1cb0*/  STL [R1+0x1fc], RZ ;  /* 0x0001fcff01007387 */ /* 0x0009e20000100800 */
[----:B------:R-:W-:Y:S05]  /*1cc0*/  @P0 BRA `(.L_x_45) ;  /* 0x0000000000300947 */ /* 0x000fea0003800000 */
[----:B------:R-:W1:Y:S01]  /*1cd0*/  S2R R2, SR_LANEID ;  /* 0x0000000000027919 */ /* 0x000e620000000000 */
[----:B------:R-:W-:Y:S05]  /*1ce0*/  WARPSYNC.ALL ;  /* 0x0000000000007948 */ /* 0x000fea0003800000 */
[----:B-123--:R-:W-:-:S05]  /*1cf0*/  IMAD.SHL.U32 R4, R2, 0x4, RZ ;  /* 0x0000000402047824 */ /* 0x00efca00078e00ff */
        /* <DEDUP_REMOVED lines=9> */
.L_x_45:
[----:B------:R-:W-:Y:S05]  /*1d90*/  @P0 BRA `(.L_x_46) ;  /* 0x00000000000c0947 */ /* 0x000fea0003800000 */
[----:B------:R0:W-:Y:S01]  /*1da0*/  UTMACMDFLUSH ;  /* 0x00000000000079b7 */ /* 0x0001e20000000000 */
[----:B------:R-:W-:Y:S05]  /*1db0*/  @P0 BRA `(.L_x_46) ;  /* 0x0000000000040947 */ /* 0x000fea0003800000 */
[----:B------:R-:W-:-:S04]  /*1dc0*/  DEPBAR.LE SB0, 0x0 ;  /* 0x000080000000791a */ /* 0x000fc80000000000 */
.L_x_46:
[----:B------:R-:W-:Y:S05]  /*1dd0*/  WARPSYNC.ALL ;  /* 0x0000000000007948 */ /* 0x000fea0003800000 */
[----:B------:R-:W2:Y:S08]  /*1de0*/  S2UR UR35, SR_CTAID.X ;  /* 0x00000000002379c3 */ /* 0x000eb00000002500 */
[----:B-----5:R-:W-:Y:S01]  /*1df0*/  BAR.SYNC.DEFER_BLOCKING 0x0 ;  /* 0x0000000000007b1d */ /* 0x020fe20000010000 */
[----:B------:R-:W-:-:S02]  /*1e00*/  CS2R R114, SRZ ;  /* 0x0000000000727805 */ /* 0x000fc4000001ff00 */
[----:B------:R-:W-:Y:S02]  /*1e10*/  CS2R R116, SRZ ;  /* 0x0000000000747805 */ /* 0x000fe4000001ff00 */
[----:B------:R-:W-:Y:S02]  /*1e20*/  CS2R R118, SRZ ;  /* 0x0000000000767805 */ /* 0x000fe4000001ff00 */
[----:B------:R-:W-:Y:S02]  /*1e30*/  CS2R R120, SRZ ;  /* 0x0000000000787805 */ /* 0x000fe4000001ff00 */
[----:B------:R-:W-:Y:S01]  /*1e40*/  CS2R R122, SRZ ;  /* 0x00000000007a7805 */ /* 0x000fe2000001ff00 */
[----:B------:R-:W-:Y:S01]  /*1e50*/  VOTEU.ALL UP0, P1 ;  /* 0x00000000003f7886 */ /* 0x000fe20000800000 */
[----:B-1----:R-:W-:Y:S01]  /*1e60*/  UMOV UR4, 0x1 ;  /* 0x0000000100047882 */ /* 0x002fe20000000000 */
[----:B------:R-:W-:Y:S02]  /*1e70*/  CS2R R124, SRZ ;  /* 0x00000000007c7805 */ /* 0x000fe4000001ff00 */
[----:B------:R-:W-:-:S02]  /*1e80*/  CS2R R126, SRZ ;  /* 0x00000000007e7805 */ /* 0x000fc4000001ff00 */
[----:B------:R-:W-:Y:S01]  /*1e90*/  CS2R R128, SRZ ;  /* 0x0000000000807805 */ /* 0x000fe2000001ff00 */
[----:B------:R-:W-:-:S04]  /*1ea0*/  @!UP0 UIADD3 UR4, -UR4, 0x100000, URZ ;  /* 0x0010000004048890 */ /* 0x000fc8000fffe13f */
[----:B------:R-:W-:Y:S02]  /*1eb0*/  @!UP0 USHF.L.U32 UR5, UR4, 0xb, URZ ;  /* 0x0000000b04058899 */ /* 0x000fe4000800063f */
[----:B------:R-:W-:Y:S01]  /*1ec0*/  @!UP0 USHF.L.U32 UR4, UR4, 0x1, URZ ;  /* 0x0000000104048899 */ /* 0x000fe2000800063f */
[----:B------:R-:W-:Y:S01]  /*1ed0*/  CS2R R130, SRZ ;  /* 0x0000000000827805 */ /* 0x000fe2000001ff00 */
[----:B------:R-:W-:Y:S01]  /*1ee0*/  VOTEU.ALL UP0, P1 ;  /* 0x00000000003f7886 */ /* 0x000fe20000800000 */
[----:B------:R-:W-:Y:S02]  /*1ef0*/  CS2R R132, SRZ ;  /* 0x0000000000847805 */ /* 0x000fe4000001ff00 */
[----:B------:R-:W-:Y:S02]  /*1f00*/  CS2R R134, SRZ ;  /* 0x0000000000867805 */ /* 0x000fe4000001ff00 */
[----:B------:R-:W-:Y:S02]  /*1f10*/  CS2R R136, SRZ ;  /* 0x0000000000887805 */ /* 0x000fe4000001ff00 */
[----:B------:R-:W-:-:S02]  /*1f20*/  CS2R R138, SRZ ;  /* 0x00000000008a7805 */ /* 0x000fc4000001ff00 */
[----:B------:R-:W-:Y:S02]  /*1f30*/  CS2R R140, SRZ ;  /* 0x00000000008c7805 */ /* 0x000fe4000001ff00 */
[----:B------:R-:W-:Y:S02]  /*1f40*/  CS2R R142, SRZ ;  /* 0x00000000008e7805 */ /* 0x000fe4000001ff00 */
[----:B------:R-:W-:Y:S02]  /*1f50*/  CS2R R144, SRZ ;  /* 0x0000000000907805 */ /* 0x000fe4000001ff00 */
[----:B------:R-:W-:Y:S02]  /*1f60*/  CS2R R146, SRZ ;  /* 0x0000000000927805 */ /* 0x000fe4000001ff00 */
[----:B------:R-:W-:Y:S01]  /*1f70*/  CS2R R148, SRZ ;  /* 0x0000000000947805 */ /* 0x000fe2000001ff00 */
[----:B--2---:R-:W-:Y:S01]  /*1f80*/  USHF.L.U32 UR35, UR35, 0x7, URZ ;  /* 0x0000000723237899 */ /* 0x004fe2000800063f */
[----:B------:R-:W1:Y:S02]  /*1f90*/  FENCE.VIEW.ASYNC.S ;  /* 0x00000000000073c6 */ /* 0x000e640000000000 */
[----:B-1----:R1:W2:Y:S01]  /*1fa0*/  @!UP0 SYNCS.EXCH.64 URZ, [UR60+0x18000], UR4 ;  /* 0x018000043c3f85b2 */ /* 0x0022a20008000100 */
[----:B------:R-:W-:Y:S01]  /*1fb0*/  CS2R R150, SRZ ;  /* 0x0000000000967805 */ /* 0x000fe2000001ff00 */
[----:B------:R-:W-:Y:S07]  /*1fc0*/  @!P2 BRA `(.L_x_47) ;  /* 0x000000200030a947 */ /* 0x000fee0003800000 */
[----:B------:R1:W-:Y:S01]  /*1fd0*/  STL [R1], RZ ;  /* 0x000000ff01007387 */ /* 0x0003e20000100800 */
[----:B------:R-:W-:Y:S01]  /*1fe0*/  USHF.R.U32.HI UR7, URZ, 0x4, UR60 ;  /* 0x000000043f077899 */ /* 0x000fe2000801163c */
[----:B------:R-:W-:Y:S01]  /*1ff0*/  CS2R R24, SRZ ;  /* 0x0000000000187805 */ /* 0x000fe2000001ff00 */
[----:B------:R-:W-:Y:S01]  /*2000*/  UIADD3 UR6, UR60, 0x10000, URZ ;  /* 0x000100003c067890 */ /* 0x000fe2000fffe03f */
[----:B------:R1:W-:Y:S01]  /*2010*/  STL [R1+0x4], RZ ;  /* 0x000004ff01007387 */ /* 0x0003e20000100800 */
[----:B------:R-:W-:Y:S01]  /*2020*/  USGXT.U32 UR7, UR7, 0xe ;  /* 0x0000000e0707789a */ /* 0x000fe20008000000 */
[----:B------:R-:W-:Y:S01]  /*2030*/  CS2R R26, SRZ ;  /* 0x00000000001a7805 */ /* 0x000fe2000001ff00 */
[----:B------:R-:W-:Y:S01]  /*2040*/  USHF.R.U32.HI UR61, URZ, 0x4, UR6 ;  /* 0x000000043f3d7899 */ /* 0x000fe20008011606 */
[----:B------:R2:W-:Y:S01]  /*2050*/  STL [R1+0x8], RZ ;  /* 0x000008ff01007387 */ /* 0x0005e20000100800 */
[----:B------:R-:W-:Y:S01]  /*2060*/  UIADD3 UR6, UP0, UR7, 0x4000080, URZ ;  /* 0x0400008007067890 */ /* 0x000fe2000ff1e03f */
[----:B------:R-:W-:Y:S01]  /*2070*/  CS2R R28, SRZ ;  /* 0x00000000001c7805 */ /* 0x000fe2000001ff00 */
[----:B------:R-:W-:Y:S01]  /*2080*/  USGXT.U32 UR61, UR61, 0xe ;  /* 0x0000000e3d3d789a */ /* 0x000fe20008000000 */
[----:B------:R2:W-:Y:S01]  /*2090*/  STL [R1+0xc], RZ ;  /* 0x00000cff01007387 */ /* 0x0005e20000100800 */
[----:B-1----:R-:W-:Y:S01]  /*20a0*/  UMOV UR5, URZ ;  /* 0x0000003f00057c82 */ /* 0x002fe20008000000 */
[----:B------:R-:W-:Y:S01]  /*20b0*/  UMOV UR4, URZ ;  /* 0x0000003f00047c82 */ /* 0x000fe20008000000 */
[----:B------:R-:W-:Y:S01]  /*20c0*/  UIADD3.X UR9, UR5, 0x40000040, URZ, UP0, !UPT ;  /* 0x4000004005097890 */ /* 0x000fe200087fe43f */
[----:B------:R1:W-:Y:S01]  /*20d0*/  STL [R1+0x10], RZ ;  /* 0x000010ff01007387 */ /* 0x0003e20000100800 */
[----:B------:R-:W-:Y:S01]  /*20e0*/  UIADD3 UR8, UP0, UR61, 0x2, URZ ;  /* 0x000000023d087890 */ /* 0x000fe2000ff1e03f */
[----:B------:R-:W-:-:S02]  /*20f0*/  CS2R R30, SRZ ;  /* 0x00000000001e7805 */ /* 0x000fc4000001ff00 */
[----:B------:R-:W-:Y:S01]  /*2100*/  CS2R R32, SRZ ;  /* 0x0000000000207805 */ /* 0x000fe2000001ff00 */
[----:B------:R1:W-:Y:S01]  /*2110*/  STL [R1+0x14], RZ ;  /* 0x000014ff01007387 */ /* 0x0003e20000100800 */
[----:B------:R-:W-:Y:S01]  /*2120*/  UIADD3.X UR5, UR4, 0x40000040, URZ, UP0, !UPT ;  /* 0x4000004004057890 */ /* 0x000fe200087fe43f */
        /* <DEDUP_REMOVED lines=52> */
[----:B------:R-:W-:Y:S01]  /*2470*/  CS2R R112, SRZ ;  /* 0x0000000000707805 */ /* 0x000fe2000001ff00 */
[----:B------:R-:W-:Y:S01]  /*2480*/  ULOP3.LUT UR42, UR7, 0x4000000, URZ, 0xfc, !UPT ;  /* 0x04000000072a7892 */ /* 0x000fe2000f8efc3f */
[----:B------:R1:W-:Y:S01]  /*2490*/  STL [R1+0x4c], RZ ;  /* 0x00004cff01007387 */ /* 0x0003e20000100800 */
[----:B------:R-:W-:Y:S02]  /*24a0*/  CS2R R114, SRZ ;  /* 0x0000000000727805 */ /* 0x000fe4000001ff00 */
[----:B------:R-:W-:-:S02]  /*24b0*/  CS2R R116, SRZ ;  /* 0x0000000000747805 */ /* 0x000fc4000001ff00 */
[----:B------:R-:W-:Y:S01]  /*24c0*/  CS2R R118, SRZ ;  /* 0x0000000000767805 */ /* 0x000fe2000001ff00 */
[----:B------:R1:W-:Y:S01]  /*24d0*/  STL [R1+0x50], RZ ;  /* 0x000050ff01007387 */ /* 0x0003e20000100800 */
[----:B------:R-:W-:Y:S01]  /*24e0*/  UMOV UR4, UR8 ;  /* 0x0000000800047c82 */ /* 0x000fe20008000000 */
        /* <DEDUP_REMOVED lines=21> */
[----:B------:R-:W-:Y:S01]  /*2640*/  UMOV UR7, UR9 ;  /* 0x0000000900077c82 */ /* 0x000fe20008000000 */
[----:B------:R1:W-:Y:S01]  /*2650*/  STL [R1+0x68], RZ ;  /* 0x000068ff01007387 */ /* 0x0003e20000100800 */
[----:B------:R-:W-:Y:S02]  /*2660*/  UIADD3.64 UR36, UR4, 0x1fe, URZ ;  /* 0x000001fe04247897 */ /* 0x000fe4000fffe03f */
[----:B------:R-:W-:Y:S01]  /*2670*/  UIADD3.64 UR32, UR4, 0x200, URZ ;  /* 0x0000020004207897 */ /* 0x000fe2000fffe03f */
[----:B------:R1:W-:Y:S01]  /*2680*/  STL [R1+0x6c], RZ ;  /* 0x00006cff01007387 */ /* 0x0003e20000100800 */
[----:B------:R-:W-:-:S02]  /*2690*/  UIADD3.64 UR10, UR6, 0x80, URZ ;  /* 0x00000080060a7897 */ /* 0x000fc4000fffe03f */
[----:B------:R-:W-:Y:S01]  /*26a0*/  UIADD3.64 UR14, UR6, 0x100, URZ ;  /* 0x00000100060e7897 */ /* 0x000fe2000fffe03f */
[----:B------:R1:W-:Y:S01]  /*26b0*/  STL [R1+0x70], RZ ;  /* 0x000070ff01007387 */ /* 0x0003e20000100800 */
[----:B------:R-:W-:Y:S02]  /*26c0*/  UIADD3.64 UR18, UR6, 0x180, URZ ;  /* 0x0000018006127897 */ /* 0x000fe4000fffe03f */
[----:B------:R-:W-:Y:S01]  /*26d0*/  UIADD3.64 UR22, UR6, 0x200, URZ ;  /* 0x0000020006167897 */ /* 0x000fe2000fffe03f */
        /* <DEDUP_REMOVED lines=22> */
[----:B------:R-:W-:Y:S01]  /*2840*/  UMOV UR39, URZ ;  /* 0x0000003f00277c82 */ /* 0x000fe20008000000 */
[----:B------:R-:W-:-:S02]  /*2850*/  UMOV UR43, 0x40000040 ;  /* 0x40000040002b7882 */ /* 0x000fc40000000000 */
        /* <DEDUP_REMOVED lines=90> */
[----:B--2---:R1:W-:Y:S02]  /*2e00*/  STL [R1+0x1fc], RZ ;  /* 0x0001fcff01007387 */ /* 0x0043e40000100800 */
.L_x_49:
[----:B------:R-:W-:Y:S02]  /*2e10*/  ELECT P0, URZ, PT ;  /* 0x00000000003f782f */ /* 0x000fe40003800000 */
[----:B------:R-:W-:Y:S01]  /*2e20*/  LOP3.LUT R2, R18, 0x1, RZ, 0xc0, !PT ;  /* 0x0000000112027812 */ /* 0x000fe200078ec0ff */
[----:B------:R-:W-:Y:S01]  /*2e30*/  BAR.SYNC.DEFER_BLOCKING 0x0 ;  /* 0x0000000000007b1d */ /* 0x000fe20000010000 */
[----:B------:R-:W-:Y:S02]  /*2e40*/  R2UR UR33, R8 ;  /* 0x00000000082172ca */ /* 0x000fe400000e0000 */
[----:B------:R-:W-:Y:S02]  /*2e50*/  ELECT P2, URZ, PT ;  /* 0x00000000003f782f */ /* 0x000fe40003840000 */
[----:B------:R-:W-:Y:S02]  /*2e60*/  ISETP.LT.U32.AND P0, PT, R10, 0x40, P0 ;  /* 0x000000400a00780c */ /* 0x000fe40000701070 */
[----:B------:R-:W-:-:S02]  /*2e70*/  R2UR UR34, R2 ;  /* 0x00000000022272ca */ /* 0x000fc400000e0000 */
[----:B------:R-:W-:Y:S02]  /*2e80*/  LEA R2, R2, UR60, 0xe ;  /* 0x0000003c02027c11 */ /* 0x000fe4000f8e70ff */
[----:B------:R-:W-:Y:S02]  /*2e90*/  R2UR UR36, R7 ;  /* 0x00000000072472ca */ /* 0x000fe400000e0000 */
[----:B------:R-:W-:Y:S02]  /*2ea0*/  R2UR UR38, R9 ;  /* 0x00000000092672ca */ /* 0x000fe400000e0000 */
[----:B------:R-:W-:Y:S02]  /*2eb0*/  R2UR UR40, R6 ;  /* 0x00000000062872ca */ /* 0x000fe400000e0000 */
[----:B------:R-:W-:Y:S01]  /*2ec0*/  R2UR UR46, R19 ;  /* 0x00000000132e72ca */ /* 0x000fe200000e0000 */
[----:B------:R-:W-:Y:S01]  /*2ed0*/  @P0 VIADD R2, R2, 0x10000 ;  /* 0x0001000002020836 */ /* 0x000fe20000000000 */
[----:B------:R-:W-:Y:S01]  /*2ee0*/  VOTEU.ANY UP0, P0 ;  /* 0x00000000003f7886 */ /* 0x000fe20000000100 */
[----:B------:R-:W-:-:S03]  /*2ef0*/  ULEA UR34, UR34, UR39, 0x6 ;  /* 0x0000002722227291 */ /* 0x000fc6000f8e303f */
[----:B------:R-:W-:Y:S01]  /*2f00*/  @P0 R2UR UR32, R2 ;  /* 0x00000000022002ca */ /* 0x000fe200000e0000 */
[----:B------:R-:W-:Y:S01]  /*2f10*/  IMAD.U32 R2, RZ, RZ, UR33 ;  /* 0x00000021ff027e24 */ /* 0x000fe2000f8e00ff */
[----:B------:R-:W-:Y:S01]  /*2f20*/  UIADD3 UR33, UR60, 0x18000, URZ ;  /* 0x000180003c217890 */ /* 0x000fe2000fffe03f */
[----:B------:R-:W-:-:S03]  /*2f30*/  IMAD.U32 R3, RZ, RZ, UR36 ;  /* 0x00000024ff037e24 */ /* 0x000fc6000f8e00ff */
[----:B------:R-:W-:Y:S01]  /*2f40*/  @P0 R2UR UR36, R2 ;  /* 0x00000000022402ca */ /* 0x000fe200000e0000 */
[----:B------:R-:W-:Y:S01]  /*2f50*/  IMAD.U32 R2, RZ, RZ, UR38 ;  /* 0x00000026ff027e24 */ /* 0x000fe2000f8e00ff */
[----:B------:R-:W-:Y:S01]  /*2f60*/  @P0 R2UR UR37, R3 ;  /* 0x00000000032502ca */ /* 0x000fe200000e0000 */
[----:B------:R-:W-:-:S03]  /*2f70*/  IMAD.U32 R3, RZ, RZ, UR40 ;  /* 0x00000028ff037e24 */ /* 0x000fc6000f8e00ff */
[----:B------:R-:W-:Y:S01]  /*2f80*/  @P2 R2UR UR40, R2 ;  /* 0x00000000022822ca */ /* 0x000fe200000e0000 */
[----:B------:R-:W-:Y:S01]  /*2f90*/  @!P1 IMAD.MOV.U32 R2, RZ, RZ, 0x18000 ;  /* 0x00018000ff029424 */ /* 0x000fe200078e00ff */
[----:B------:R-:W-:-:S03]  /*2fa0*/  @P2 R2UR UR41, R3 ;  /* 0x00000000032922ca */ /* 0x000fc600000e0000 */
[----:B------:R2:W-:Y:S01]  /*2fb0*/  @!P1 SYNCS.ARRIVE.TRANS64 RZ, [UR60+0x18000], R2 ;  /* 0x01800002ffff99a7 */ /* 0x0005e2000800003c */
[----:B------:R-:W-:Y:S01]  /*2fc0*/  BAR.SYNC.DEFER_BLOCKING 0x0 ;  /* 0x0000000000007b1d */ /* 0x000fe20000010000 */
[----:B--2---:R-:W-:-:S04]  /*2fd0*/  LOP3.LUT R2, R18, 0x3, RZ, 0xc0, !PT ;  /* 0x0000000312027812 */ /* 0x004fc800078ec0ff */
[----:B------:R-:W-:Y:S02]  /*2fe0*/  R2UR UR38, R2 ;  /* 0x00000000022672ca */ /* 0x000fe400000e0000 */
[----:B------:R-:W-:Y:S01]  /*2ff0*/  SHF.L.U32 R2, R0, 0x1f, RZ ;  /* 0x0000001f00027819 */ /* 0x000fe200000006ff */
[----:B------:R2:W-:Y:S01]  /*3000*/  @UP0 UTMALDG.2D [UR32], [UR36] ;  /* 0x00000020240005b4 */ /* 0x0005e20008008000 */
[----:B-----5:R5:W-:Y:S06]  /*3010*/  MEMBAR.ALL.CTA ;  /* 0x0000000000007992 */ /* 0x020bec0000008000 */
[----:B-----5:R-:W5:Y:S03]  /*3020*/  FENCE.VIEW.ASYNC.S ;  /* 0x00000000000073c6 */ /* 0x020f660000000000 */
[----:B--2---:R-:W-:-:S02]  /*3030*/  ULEA UR36, UR38, UR60, 0xe ;  /* 0x0000003c26247291 */ /* 0x004fc4000f8e703f */
[----:B------:R-:W-:Y:S01]  /*3040*/  ULEA UR38, UR38, UR46, 0x6 ;  /* 0x0000002e26267291 */ /* 0x000fe2000f8e303f */
[----:B------:R-:W-:Y:S01]  /*3050*/  UMOV UR37, UR33 ;  /* 0x0000002100257c82 */ /* 0x000fe20008000000 */
[----:B-----5:R-:W-:Y:S07]  /*3060*/  BAR.SYNC.DEFER_BLOCKING 0x0 ;  /* 0x0000000000007b1d */ /* 0x020fee0000010000 */
[----:B------:R2:W-:Y:S01]  /*3070*/  UTMALDG.2D [UR36], [UR40] ;  /* 0x00000024280075b4 */ /* 0x0005e20008008000 */
[----:B------:R-:W-:Y:S06]  /*3080*/  BAR.SYNC.DEFER_BLOCKING 0x0 ;  /* 0x0000000000007b1d */ /* 0x000fec0000010000 */
[----:B------:R-:W5:Y:S02]  /*3090*/  SYNCS.PHASECHK.TRANS64.TRYWAIT P0, [UR60+0x18000], R2 ;  /* 0x01800002ff0075a7 */ /* 0x000f64000800017c */
[----:B--2--5:R-:W-:Y:S05]  /*30a0*/  @!P0 BRA `(.L_x_48) ;  /* 0x00000024004c8947 */ /* 0x024fea0003800000 */
.L_x_50:
[----:B------:R-:W-:Y:S04]  /*30b0*/  STL [R1+0x270], R164 ;  /* 0x000270a401007387 */ /* 0x000fe80000100800 */
[----:B------:R-:W-:Y:S04]  /*30c0*/  STL.64 [R1+0x268], R150 ;  /* 0x0002689601007387 */ /* 0x000fe80000100a00 */
        /* <DEDUP_REMOVED lines=12> */
[----:B------:R2:W-:Y:S04]  /*3190*/  STL.64 [R1+0x200], R124 ;  /* 0x0002007c01007387 */ /* 0x0005e80000100a00 */
[----:B--2---:R-:W2:Y:S04]  /*31a0*/  LDL.LU.64 R124, [R1] ;  /* 0x00000000017c7983 */ /* 0x004ea80000300a00 */
[----:B------:R-:W2:Y:S04]  /*31b0*/  LDL.LU.64 R126, [R1+0x8] ;  /* 0x00000800017e7983 */ /* 0x000ea80000300a00 */
        /* <DEDUP_REMOVED lines=61> */
[----:B------:R-:W2:Y:S01]  /*3590*/  LDL.LU.64 R250, [R1+0x1f8] ;  /* 0x0001f80001fa7983 */ /* 0x000ea20000300a00 */
[----:B------:R-:W-:Y:S01]  /*35a0*/  UMOV UR40, UR61 ;  /* 0x0000003d00287c82 */ /* 0x000fe20008000000 */
[----:B------:R-:W-:Y:S01]  /*35b0*/  UMOV UR41, 0x40000040 ;  /* 0x4000004000297882 */ /* 0x000fe20000000000 */
[----:B------:R-:W-:Y:S01]  /*35c0*/  UIADD3.64 UR36, UR4, 0x1fe, URZ ;  /* 0x000001fe04247897 */ /* 0x000fe2000fffe03f */
[----:B------:R-:W-:-:S02]  /*35d0*/  MOV R3, UR39 ;  /* 0x0000002700037c02 */ /* 0x000fc40008000f00 */
[----:B------:R-:W-:Y:S02]  /*35e0*/  MOV R5, UR57 ;  /* 0x0000003900057c02 */ /* 0x000fe40008000f00 */
[----:B---3--:R-:W-:Y:S02]  /*35f0*/  MOV R4, UR56 ;  /* 0x0000003800047c02 */ /* 0x008fe40008000f00 */
[----:B------:R-:W-:Y:S01]  /*3600*/  MOV R2, UR35 ;  /* 0x0000002300027c02 */ /* 0x000fe20008000f00 */
[----:B--2---:R-:W-:-:S06]  /*3610*/  WARPGROUP.ARRIVE ;  /* 0x00000000000079c5 */ /* 0x004fcc0000000000 */
[----:B------:R-:W-:Y:S03]  /*3620*/  HGMMA.64x256x16.F32 R124, gdesc[UR40].tnspB, R124, gsb0 ;  /* 0x43e00000287c79f0 */ /* 0x000fe6000800087c */
[----:B------:R-:W-:Y:S02]  /*3630*/  WARPGROUP.DEPBAR.LE gsb0, 0x0 ;  /* 0x00008000000079c5 */ /* 0x000fe40000010000 */
[----:B------:R-:W-:-:S15]  /*3640*/  WARPGROUP.ARRIVE ;  /* 0x00000000000079c5 */ /* 0x000fde0000000000 */
[----:B------:R-:W-:-:S08]  /*3650*/  NOP ;  /* 0x0000000000007918 */ /* 0x000fd00000000000 */
        /* <DEDUP_REMOVED lines=26> */
[----:B------:R-:W-:Y:S04]  /*3800*/  STL.64 [R1], R124 ;  /* 0x0000007c01007387 */ /* 0x000fe80000100a00 */
        /* <DEDUP_REMOVED lines=63> */
[----:B--2---:R3:W5:Y:S04]  /*3c00*/  LDL.LU R164, [R1+0x270] ;  /* 0x0002700001a47983 */ /* 0x0047680000300800 */
        /* <DEDUP_REMOVED lines=15> */
[----:B------:R-:W-:Y:S01]  /*3d00*/  UMOV UR39, UR43 ;  /* 0x0000002b00277c82 */ /* 0x000fe20008000000 */
[----:B------:R-:W-:Y:S01]  /*3d10*/  UIADD3.64 UR56, UR4, 0x200, URZ ;  /* 0x0000020004387897 */ /* 0x000fe2000fffe03f */
[----:B------:R-:W-:Y:S01]  /*3d20*/  LOP3.LUT R0, R0, 0x1, RZ, 0x3c, !PT ;  /* 0x0000000100007812 */ /* 0x000fe200078e3cff */
[----:B------:R-:W-:Y:S01]  /*3d30*/  UMOV UR58, UR6 ;  /* 0x00000006003a7c82 */ /* 0x000fe20008000000 */
[----:B------:R-:W-:Y:S01]  /*3d40*/  UMOV UR59, UR7 ;  /* 0x00000007003b7c82 */ /* 0x000fe20008000000 */
[----:B------:R-:W-:Y:S01]  /*3d50*/  UIADD3.64 UR32, UR4, 0x204, URZ ;  /* 0x0000020404207897 */ /* 0x000fe2000fffe03f */
[----:B------:R-:W-:Y:S01]  /*3d60*/  UMOV UR34, UR14 ;  /* 0x0000000e00227c82 */ /* 0x000fe20008000000 */
[----:B------:R-:W-:Y:S01]  /*3d70*/  UMOV UR35, UR15 ;  /* 0x0000000f00237c82 */ /* 0x000fe20008000000 */
[----:B------:R-:W-:Y:S01]  /*3d80*/  UMOV UR46, UR18 ;  /* 0x00000012002e7c82 */ /* 0x000fe20008000000 */
[----:B------:R-:W-:Y:S01]  /*3d90*/  UMOV UR47, UR19 ;  /* 0x00000013002f7c82 */ /* 0x000fe20008000000 */
[----:B------:R-:W-:Y:S01]  /*3da0*/  UMOV UR50, UR22 ;  /* 0x0000001600327c82 */ /* 0x000fe20008000000 */
[----:B------:R-:W-:Y:S01]  /*3db0*/  UMOV UR51, UR23 ;  /* 0x0000001700337c82 */ /* 0x000fe20008000000 */
[----:B------:R-:W-:Y:S01]  /*3dc0*/  UMOV UR54, UR26 ;  /* 0x0000001a00367c82 */ /* 0x000fe20008000000 */
[----:B------:R-:W-:Y:S01]  /*3dd0*/  UMOV UR55, UR27 ;  /* 0x0000001b00377c82 */ /* 0x000fe20008000000 */
[----:B--2---:R-:W-:-:S06]  /*3de0*/  WARPGROUP.ARRIVE ;  /* 0x00000000000079c5 */ /* 0x004fcc0000000000 */
[----:B------:R-:W-:Y:S01]  /*3df0*/  HGMMA.64x256x16.F32 R24, gdesc[UR36].tnspB, R24, gsb0 ;  /* 0x43e00000241879f0 */ /* 0x000fe20008000818 */
[----:B------:R-:W-:Y:S01]  /*3e00*/  UIADD3.64 UR36, UR4, 0x202, URZ ;  /* 0x0000020204247897 */ /* 0x000fe2000fffe03f */
[----:B------:R-:W-:Y:S01]  /*3e10*/  UMOV UR38, UR10 ;  /* 0x0000000a00267c82 */ /* 0x000fe20008000000 */
[----:B------:R-:W-:Y:S01]  /*3e20*/  UMOV UR39, UR11 ;  /* 0x0000000b00277c82 */ /* 0x000fe20008000000 */
[----:B------:R-:W-:Y:S02]  /*3e30*/  WARPGROUP.DEPBAR.LE gsb0, 0x0 ;  /* 0x00008000000079c5 */ /* 0x000fe40000010000 */
[----:B------:R-:W-:-:S15]  /*3e40*/  WARPGROUP.ARRIVE ;  /* 0x00000000000079c5 */ /* 0x000fde0000000000 */
[----:B------:R-:W-:-:S07]  /*3e50*/  NOP ;  /* 0x0000000000007918 */ /* 0x000fce0000000000 */
[----:B------:R-:W-:Y:S01]  /*3e60*/  HGMMA.64x256x16.F32 R24, gdesc[UR56].tnspB, R24, gsb0 ;  /* 0x43e00000381879f0 */ /* 0x000fe20008000818 */
[----:B------:R-:W-:Y:S01]  /*3e70*/  R2UR UR57, R5 ;  /* 0x00000000053972ca */ /* 0x000fe200000e0000 */
[----:B------:R-:W-:Y:S01]  /*3e80*/  UMOV UR58, UR30 ;  /* 0x0000001e003a7c82 */ /* 0x000fe20008000000 */
[----:B------:R-:W-:Y:S01]  /*3e90*/  R2UR UR56, R4 ;  /* 0x00000000043872ca */ /* 0x000fe200000e0000 */
[----:B------:R-:W-:Y:S01]  /*3ea0*/  UMOV UR59, UR31 ;  /* 0x0000001f003b7c82 */ /* 0x000fe20008000000 */
[----:B------:R-:W-:Y:S02]  /*3eb0*/  WARPGROUP.DEPBAR.LE gsb0, 0x0 ;  /* 0x00008000000079c5 */ /* 0x000fe40000010000 */
[----:B------:R-:W-:-:S15]  /*3ec0*/  WARPGROUP.ARRIVE ;  /* 0x00000000000079c5 */ /* 0x000fde0000000000 */
[----:B------:R-:W-:-:S06]  /*3ed0*/  NOP ;  /* 0x0000000000007918 */ /* 0x000fcc0000000000 */
[----:B------:R-:W-:Y:S01]  /*3ee0*/  HGMMA.64x256x16.F32 R24, gdesc[UR36].tnspB, R24, gsb0 ;  /* 0x43e00000241879f0 */ /* 0x000fe20008000818 */
[----:B------:R-:W-:-:S13]  /*3ef0*/  R2UR UR39, R3 ;  /* 0x00000000032772ca */ /* 0x000fda00000e0000 */
[----:B------:R-:W-:Y:S01]  /*3f00*/  UIADD3 UR39, UR39, 0x80, URZ ;  /* 0x0000008027277890 */ /* 0x000fe2000fffe03f */
[----:B------:R-:W-:Y:S02]  /*3f10*/  WARPGROUP.DEPBAR.LE gsb0, 0x0 ;  /* 0x00008000000079c5 */ /* 0x000fe40000010000 */
[----:B------:R-:W-:-:S11]  /*3f20*/  WARPGROUP.ARRIVE ;  /* 0x00000000000079c5 */ /* 0x000fd60000000000 */
[----:B------:R-:W-:Y:S01]  /*3f30*/  HGMMA.64x256x16.F32 R24, gdesc[UR32].tnspB, R24, gsb0 ;  /* 0x43e00000201879f0 */ /* 0x000fe20008000818 */
[----:B------:R-:W-:Y:S02]  /*3f40*/  R2UR UR35, R2 ;  /* 0x00000000022372ca */ /* 0x000fe400000e0000 */
[----:B------:R-:W2:Y:S02]  /*3f50*/  LDC R2, c[0x0][0x230] ;  /* 0x00008c00ff027b82 */ /* 0x000ea40000000800 */
[----:B--2---:R-:W-:Y:S01]  /*3f60*/  ISETP.LE.AND P0, PT, R2, UR39, PT ;  /* 0x0000002702007c0c */ /* 0x004fe2000bf03270 */
[----:B------:R-:W-:Y:S02]  /*3f70*/  WARPGROUP.DEPBAR.LE gsb0, 0x0 ;  /* 0x00008000000079c5 */ /* 0x000fe40000010000 */
[----:B------:R-:W-:-:S15]  /*3f80*/  WARPGROUP.ARRIVE ;  /* 0x00000000000079c5 */ /* 0x000fde0000000000 */
[----:B------:R-:W-:-:S05]  /*3f90*/  NOP ;  /* 0x0000000000007918 */ /* 0x000fca0000000000 */
        /* <DEDUP_REMOVED lines=14> */
[----:B---3--:R-:W-:Y:S05]  /*4080*/  @!P0 BRA `(.L_x_49) ;  /* 0xffffffec00608947 */ /* 0x008fea000383ffff */
.L_x_47:
[----:B------:R3:W-:Y:S04]  /*4090*/  STL [R1+0x214], R146 ;  /* 0x0002149201007387 */ /* 0x0007e80000100800 */
[----:B------:R-:W4:Y:S01]  /*40a0*/  LDL.LU R8, [R1] ;  /* 0x0000000001087983 */ /* 0x000f220000300800 */
[----:B--2---:R-:W-:Y:S06]  /*40b0*/  BAR.SYNC.DEFER_BLOCKING 0x0 ;  /* 0x0000000000007b1d */ /* 0x004fec0000010000 */
[----:B---3--:R-:W4:Y:S04]  /*40c0*/  LDL.LU R146, [R1+0x4] ;  /* 0x0000040001927983 */ /* 0x008f280000300800 */
[----:B------:R2:W-:Y:S04]  /*40d0*/  STL [R1+0x210], R147 ;  /* 0x0002109301007387 */ /* 0x0005e80000100800 */
[----:B--2---:R-:W2:Y:S01]  /*40e0*/  LDL.LU R147, [R1+0xc] ;  /* 0x00000c0001937983 */ /* 0x004ea20000300800 */
[----:B------:R-:W-:Y:S01]  /*40f0*/  F2FP.F16.F32.PACK_AB R24, R25, R24 ;  /* 0x000000181918723e */ /* 0x000fe200000000ff */
[----:B------:R-:W3:Y:S02]  /*4100*/  @!P1 SYNCS.CCTL.IV [UR60+0x18000] ;  /* 0x01800000ff0099b1 */ /* 0x000ee4000800003c */
[----:B------:R-:W2:Y:S04]  /*4110*/  LDL.LU R9, [R1+0x8] ;  /* 0x0000080001097983 */ /* 0x000ea80000300800 */
[----:B------:R1:W-:Y:S04]  /*4120*/  STL [R1+0x20c], R148 ;  /* 0x00020c9401007387 */ /* 0x0003e80000100800 */
[----:B-1----:R-:W3:Y:S04]  /*4130*/  LDL.LU R148, [R1+0x14] ;  /* 0x0000140001947983 */ /* 0x002ee80000300800 */
[----:B------:R-:W3:Y:S04]  /*4140*/  LDL.LU R10, [R1+0x10] ;  /* 0x00001000010a7983 */ /* 0x000ee80000300800 */
        /* <DEDUP_REMOVED lines=9> */
[----:B-----5:R-:W3:Y:S04]  /*41e0*/  LDL.LU R164, [R1+0x34] ;  /* 0x0000340001a47983 */ /* 0x020ee80000300800 */
[----:B------:R-:W3:Y:S04]  /*41f0*/  LDL.LU R6, [R1+0x30] ;  /* 0x0000300001067983 */ /* 0x000ee80000300800 */
        /* <DEDUP_REMOVED lines=113> */
[----:B------:R-:W3:Y:S01]  /*4910*/  LDL.LU R2, [R1+0x1f8] ;  /* 0x0001f80001027983 */ /* 0x000ee20000300800 */
[----:B----4-:R-:W-:-:S02]  /*4920*/  F2FP.F16.F32.PACK_AB R8, R146, R8 ;  /* 0x000000089208723e */ /* 0x010fc400000000ff */
[----:B--2---:R-:W-:Y:S01]  /*4930*/  F2FP.F16.F32.PACK_AB R9, R147, R9 ;  /* 0x000000099309723e */ /* 0x004fe200000000ff */
[----:B------:R-:W2:Y:S01]  /*4940*/  LDL.LU R146, [R1+0x214] ;  /* 0x0002140001927983 */ /* 0x000ea20000300800 */
[----:B---3--:R-:W-:Y:S02]  /*4950*/  F2FP.F16.F32.PACK_AB R10, R148, R10 ;  /* 0x0000000a940a723e */ /* 0x008fe400000000ff */
[----:B------:R-:W-:Y:S01]  /*4960*/  F2FP.F16.F32.PACK_AB R11, R149, R11 ;  /* 0x0000000b950b723e */ /* 0x000fe200000000ff */
[----:B------:R-:W2:Y:S01]  /*4970*/  LDL.LU R147, [R1+0x210] ;  /* 0x0002100001937983 */ /* 0x000ea20000300800 */
[----:B------:R-:W-:-:S03]  /*4980*/  F2FP.F16.F32.PACK_AB R4, R150, R4 ;  /* 0x000000049604723e */ /* 0x000fc600000000ff */
[----:B------:R-:W3:Y:S01]  /*4990*/  LDL.LU R148, [R1+0x20c] ;  /* 0x00020c0001947983 */ /* 0x000ee20000300800 */
[----:B------:R-:W-:-:S03]  /*49a0*/  F2FP.F16.F32.PACK_AB R5, R151, R5 ;  /* 0x000000059705723e */ /* 0x000fc600000000ff */
[----:B------:R-:W3:Y:S04]  /*49b0*/  LDL.LU R149, [R1+0x208] ;  /* 0x0002080001957983 */ /* 0x000ee80000300800 */
[----:B------:R-:W4:Y:S04]  /*49c0*/  LDL.LU R150, [R1+0x204] ;  /* 0x0002040001967983 */ /* 0x000f280000300800 */
[----:B------:R-:W4:Y:S01]  /*49d0*/  LDL.LU R151, [R1+0x200] ;  /* 0x0002000001977983 */ /* 0x000f220000300800 */
[----:B------:R-:W-:Y:S02]  /*49e0*/  F2FP.F16.F32.PACK_AB R6, R164, R6 ;  /* 0x00000006a406723e */ /* 0x000fe400000000ff */
[----:B------:R-:W-:-:S02]  /*49f0*/  ELECT P0, URZ, PT ;  /* 0x00000000003f782f */ /* 0x000fc40003800000 */
[----:B------:R-:W-:Y:S01]  /*4a00*/  F2FP.F16.F32.PACK_AB R13, R0, R13 ;  /* 0x0000000d000d723e */ /* 0x000fe200000000ff */
[----:B------:R-:W1:Y:S01]  /*4a10*/  S2R R164, SR_TID.X ;  /* 0x0000000000a47919 */ /* 0x000e620000002100 */
[----:B------:R-:W-:Y:S01]  /*4a20*/  F2FP.F16.F32.PACK_AB R156, R156, R3 ;  /* 0x000000039c9c723e */ /* 0x000fe200000000ff */
[----:B------:R-:W-:Y:S01]  /*4a30*/  UMOV UR10, UR35 ;  /* 0x00000023000a7c82 */ /* 0x000fe20008000000 */
[----:B------:R-:W-:Y:S02]  /*4a40*/  F2FP.F16.F32.PACK_AB R152, R246, R152 ;  /* 0x00000098f698723e */ /* 0x000fe400000000ff */
[----:B------:R-:W-:Y:S02]  /*4a50*/  F2FP.F16.F32.PACK_AB R153, R245, R153 ;  /* 0x00000099f599723e */ /* 0x000fe400000000ff */
[----:B------:R-:W-:Y:S02]  /*4a60*/  F2FP.F16.F32.PACK_AB R154, R244, R154 ;  /* 0x0000009af49a723e */ /* 0x000fe400000000ff */
[----:B------:R-:W-:-:S02]  /*4a70*/  F2FP.F16.F32.PACK_AB R155, R243, R155 ;  /* 0x0000009bf39b723e */ /* 0x000fc400000000ff */
[----:B------:R-:W-:Y:S02]  /*4a80*/  F2FP.F16.F32.PACK_AB R25, R27, R26 ;  /* 0x0000001a1b19723e */ /* 0x000fe400000000ff */
[----:B------:R-:W-:Y:S02]  /*4a90*/  F2FP.F16.F32.PACK_AB R56, R57, R56 ;  /* 0x000000383938723e */ /* 0x000fe400000000ff */
        /* <DEDUP_REMOVED lines=8> */
[----:B------:R-:W-:Y:S01]  /*4b20*/  F2FP.F16.F32.PACK_AB R120, R121, R120 ;  /* 0x000000787978723e */ /* 0x000fe200000000ff */
[----:B-1----:R-:W-:Y:S01]  /*4b30*/  IMAD.SHL.U32 R0, R164, 0x80, RZ ;  /* 0x00000080a4007824 */ /* 0x002fe200078e00ff */
[----:B------:R-:W-:Y:S01]  /*4b40*/  F2FP.F16.F32.PACK_AB R173, R230, R173 ;  /* 0x000000ade6ad723e */ /* 0x000fe200000000ff */
[----:B------:R-:W-:Y:S01]  /*4b50*/  IMAD.SHL.U32 R3, R164, 0x10, RZ ;  /* 0x00000010a4037824 */ /* 0x000fe200078e00ff */
[----:B------:R-:W-:-:S02]  /*4b60*/  F2FP.F16.F32.PACK_AB R90, R93, R92 ;  /* 0x0000005c5d5a723e */ /* 0x000fc400000000ff */
[----:B------:R-:W-:Y:S02]  /*4b70*/  LOP3.LUT R0, R0, 0x780, RZ, 0xc0, !PT ;  /* 0x0000078000007812 */ /* 0x000fe400078ec0ff */
[----:B------:R-:W-:Y:S02]  /*4b80*/  F2FP.F16.F32.PACK_AB R91, R95, R94 ;  /* 0x0000005e5f5b723e */ /* 0x000fe400000000ff */
[----:B------:R-:W-:Y:S01]  /*4b90*/  LOP3.LUT R3, R0, 0x70, R3, 0xf8, !PT ;  /* 0x0000007000037812 */ /* 0x000fe200078ef803 */
[----:B------:R-:W-:Y:S01]  /*4ba0*/  IMAD.SHL.U32 R0, R164, 0x40, RZ ;  /* 0x00000040a4007824 */ /* 0x000fe200078e00ff */
[----:B------:R-:W-:Y:S02]  /*4bb0*/  F2FP.F16.F32.PACK_AB R174, R229, R174 ;  /* 0x000000aee5ae723e */ /* 0x000fe400000000ff */
[----:B------:R-:W-:Y:S02]  /*4bc0*/  LOP3.LUT R3, R3, 0x10, R164, 0x78, !PT ;  /* 0x0000001003037812 */ /* 0x000fe400078e78a4 */
[----:B------:R-:W-:-:S02]  /*4bd0*/  F2FP.F16.F32.PACK_AB R121, R123, R122 ;  /* 0x0000007a7b79723e */ /* 0x000fc400000000ff */
[----:B------:R-:W-:Y:S02]  /*4be0*/  LOP3.LUT R0, R3, 0x1800, R0, 0xf8, !PT ;  /* 0x0000180003007812 */ /* 0x000fe400078ef800 */
[----:B------:R-:W-:Y:S02]  /*4bf0*/  F2FP.F16.F32.PACK_AB R175, R228, R175 ;  /* 0x000000afe4af723e */ /* 0x000fe400000000ff */
[----:B------:R-:W-:Y:S02]  /*4c00*/  LOP3.LUT R3, R0, 0x20, RZ, 0x3c, !PT ;  /* 0x0000002000037812 */ /* 0x000fe400078e3cff */
[----:B------:R-:W-:Y:S02]  /*4c10*/  F2FP.F16.F32.PACK_AB R122, R125, R124 ;  /* 0x0000007c7d7a723e */ /* 0x000fe400000000ff */
[----:B------:R-:W-:Y:S01]  /*4c20*/  F2FP.F16.F32.PACK_AB R123, R127, R126 ;  /* 0x0000007e7f7b723e */ /* 0x000fe200000000ff */
[----:B------:R-:W-:Y:S01]  /*4c30*/  VIADD R3, R3, UR60 ;  /* 0x0000003c03037c36 */ /* 0x000fe20008000000 */
[----:B------:R-:W-:-:S02]  /*4c40*/  F2FP.F16.F32.PACK_AB R7, R19, R7 ;  /* 0x000000071307723e */ /* 0x000fc400000000ff */
[----:B------:R-:W-:Y:S01]  /*4c50*/  F2FP.F16.F32.PACK_AB R157, R242, R157 ;  /* 0x0000009df29d723e */ /* 0x000fe200000000ff */
[----:B------:R-:W1:Y:S01]  /*4c60*/  S2R R19, SR_CTAID.Y ;  /* 0x0000000000137919 */ /* 0x000e620000002600 */
        /* <DEDUP_REMOVED lines=85> */
[----:B------:R-:W-:Y:S02]  /*51c0*/  R2UR UR4, R17 ;  /* 0x00000000110472ca */ /* 0x000fe400000e0000 */
[----:B------:R-:W-:Y:S02]  /*51d0*/  F2FP.F16.F32.PACK_AB R198, R205, R198 ;  /* 0x000000c6cdc6723e */ /* 0x000fe400000000ff */
[----:B------:R-:W-:Y:S02]  /*51e0*/  R2UR UR5, R16 ;  /* 0x00000000100572ca */ /* 0x000fe400000e0000 */
[----:B------:R-:W-:Y:S02]  /*51f0*/  SHF.R.U32.HI R18, RZ, 0x5, R164 ;  /* 0x00000005ff127819 */ /* 0x000fe400000116a4 */
[----:B------:R-:W-:-:S02]  /*5200*/  F2FP.F16.F32.PACK_AB R199, R204, R199 ;  /* 0x000000c7ccc7723e */ /* 0x000fc400000000ff */
[----:B------:R-:W-:-:S03]  /*5210*/  LOP3.LUT R18, R18, 0x3, RZ, 0xc0, !PT ;  /* 0x0000000312127812 */ /* 0x000fc600078ec0ff */
[----:B------:R-:W-:Y:S01]  /*5220*/  IMAD.U32 R16, RZ, RZ, UR4 ;  /* 0x00000004ff107e24 */ /* 0x000fe2000f8e00ff */
[----:B------:R-:W-:Y:S02]  /*5230*/  R2UR UR4, R18 ;  /* 0x00000000120472ca */ /* 0x000fe400000e0000 */
[----:B------:R-:W-:Y:S01]  /*5240*/  F2FP.F16.F32.PACK_AB R200, R203, R200 ;  /* 0x000000c8cbc8723e */ /* 0x000fe200000000ff */
[----:B------:R-:W-:Y:S01]  /*5250*/  IMAD.U32 R17, RZ, RZ, UR5 ;  /* 0x00000005ff117e24 */ /* 0x000fe2000f8e00ff */
[----:B------:R-:W-:Y:S02]  /*5260*/  R2UR UR5, R19 ;  /* 0x00000000130572ca */ /* 0x000fe400000e0000 */
[----:B------:R-:W-:Y:S02]  /*5270*/  @P0 R2UR UR6, R16 ;  /* 0x00000000100602ca */ /* 0x000fe400000e0000 */
[----:B------:R-:W-:Y:S02]  /*5280*/  @P0 R2UR UR7, R17 ;  /* 0x00000000110702ca */ /* 0x000fe400000e0000 */
[----:B------:R-:W-:-:S03]  /*5290*/  F2FP.F16.F32.PACK_AB R201, R202, R201 ;  /* 0x000000c9cac9723e */ /* 0x000fc600000000ff */
[----:B------:R-:W-:-:S04]  /*52a0*/  ULEA UR8, UR4, UR60, 0xe ;  /* 0x0000003c04087291 */ /* 0x000fc8000f8e703f */
[----:B------:R-:W-:Y:S01]  /*52b0*/  ULEA UR9, UR4, UR5, 0x6 ;  /* 0x0000000504097291 */ /* 0x000fe2000f8e303f */
[----:B------:R-:W-:Y:S02]  /*52c0*/  F2FP.F16.F32.PACK_AB R202, R167, R166 ;  /* 0x000000a6a7ca723e */ /* 0x000fe400000000ff */
[----:B------:R-:W-:Y:S01]  /*52d0*/  F2FP.F16.F32.PACK_AB R203, R165, R2 ;  /* 0x00000002a5cb723e */ /* 0x000fe200000000ff */
[----:B------:R-:W-:-:S05]  /*52e0*/  VIADD R2, R0, UR60 ;  /* 0x0000003c00027c36 */ /* 0x000fca0008000000 */
[----:B------:R1:W-:Y:S01]  /*52f0*/  STSM.16.M88.4 [R2], R8 ;  /* 0x0000000802007844 */ /* 0x0003e20000000200 */
[----:B--2---:R-:W-:-:S03]  /*5300*/  F2FP.F16.F32.PACK_AB R145, R147, R146 ;  /* 0x000000929391723e */ /* 0x004fc600000000ff */
[----:B------:R-:W-:Y:S04]  /*5310*/  STSM.16.M88.4 [R2+0x4000], R152 ;  /* 0x0040009802007844 */ /* 0x000fe80000000200 */
[----:B------:R-:W-:Y:S01]  /*5320*/  STSM.16.M88.4 [R2+0x8000], R172 ;  /* 0x008000ac02007844 */ /* 0x000fe20000000200 */
[----:B---3--:R-:W-:-:S03]  /*5330*/  F2FP.F16.F32.PACK_AB R146, R149, R148 ;  /* 0x000000949592723e */ /* 0x008fc600000000ff */
[----:B------:R-:W-:Y:S04]  /*5340*/  STSM.16.M88.4 [R2+0xc000], R188 ;  /* 0x00c000bc02007844 */ /* 0x000fe80000000200 */
[----:B------:R-:W-:Y:S01]  /*5350*/  STSM.16.M88.4 [R2+0x2000], R24 ;  /* 0x0020001802007844 */ /* 0x000fe20000000200 */
[C---:B-1----:R-:W-:Y:S02]  /*5360*/  LOP3.LUT R8, R0.reuse, 0x40, RZ, 0x3c, !PT ;  /* 0x0000004000087812 */ /* 0x042fe400078e3cff */
[----:B------:R-:W-:Y:S01]  /*5370*/  LOP3.LUT R0, R0, 0x60, RZ, 0x3c, !PT ;  /* 0x0000006000007812 */ /* 0x000fe200078e3cff */
[----:B------:R-:W-:Y:S01]  /*5380*/  STSM.16.M88.4 [R2+0x6000], R56 ;  /* 0x0060003802007844 */ /* 0x000fe20000000200 */
[----:B----4-:R-:W-:Y:S01]  /*5390*/  F2FP.F16.F32.PACK_AB R147, R151, R150 ;  /* 0x000000969793723e */ /* 0x010fe200000000ff */
[----:B------:R-:W-:-:S02]  /*53a0*/  VIADD R8, R8, UR60 ;  /* 0x0000003c08087c36 */ /* 0x000fc40008000000 */
[----:B------:R-:W-:Y:S01]  /*53b0*/  STSM.16.M88.4 [R2+0xa000], R88 ;  /* 0x00a0005802007844 */ /* 0x000fe20000000200 */
[----:B------:R-:W-:-:S03]  /*53c0*/  VIADD R0, R0, UR60 ;  /* 0x0000003c00007c36 */ /* 0x000fc60008000000 */
[----:B------:R-:W-:Y:S04]  /*53d0*/  STSM.16.M88.4 [R2+0xe000], R120 ;  /* 0x00e0007802007844 */ /* 0x000fe80000000200 */
[----:B------:R-:W-:Y:S04]  /*53e0*/  STSM.16.M88.4 [R3], R4 ;  /* 0x0000000403007844 */ /* 0x000fe80000000200 */
[----:B------:R-:W-:Y:S04]  /*53f0*/  STSM.16.M88.4 [R3+0x4000], R156 ;  /* 0x0040009c03007844 */ /* 0x000fe80000000200 */
[----:B------:R-:W-:Y:S04]  /*5400*/  STSM.16.M88.4 [R3+0x8000], R176 ;  /* 0x008000b003007844 */ /* 0x000fe80000000200 */
[----:B------:R-:W-:Y:S04]  /*5410*/  STSM.16.M88.4 [R3+0xc000], R192 ;  /* 0x00c000c003007844 */ /* 0x000fe80000000200 */
[----:B------:R-:W-:Y:S04]  /*5420*/  STSM.16.M88.4 [R3+0x2000], R32 ;  /* 0x0020002003007844 */ /* 0x000fe80000000200 */
[----:B------:R-:W-:Y:S04]  /*5430*/  STSM.16.M88.4 [R3+0x6000], R64 ;  /* 0x0060004003007844 */ /* 0x000fe80000000200 */
[----:B------:R-:W-:Y:S04]  /*5440*/  STSM.16.M88.4 [R3+0xa000], R96 ;  /* 0x00a0006003007844 */ /* 0x000fe80000000200 */
        /* <DEDUP_REMOVED lines=16> */
[----:B------:R-:W-:Y:S01]  /*5550*/  STSM.16.M88.4 [R0+0xe000], R144 ;  /* 0x00e0009000007844 */ /* 0x000fe20000000200 */
[----:B------:R1:W-:Y:S06]  /*5560*/  MEMBAR.ALL.CTA ;  /* 0x0000000000007992 */ /* 0x0003ec0000008000 */
[----:B-1----:R-:W1:Y:S02]  /*5570*/  FENCE.VIEW.ASYNC.S ;  /* 0x00000000000073c6 */ /* 0x002e640000000000 */
[----:B-1----:R-:W-:Y:S06]  /*5580*/  BAR.SYNC.DEFER_BLOCKING 0x0 ;  /* 0x0000000000007b1d */ /* 0x002fec0000010000 */
[----:B------:R1:W-:Y:S01]  /*5590*/  UTMASTG.2D [UR8], [UR6] ;  /* 0x00000008060073b5 */ /* 0x0003e20008008000 */
[----:B------:R0:W-:Y:S01]  /*55a0*/  UTMACMDFLUSH ;  /* 0x00000000000079b7 */ /* 0x0001e20000000000 */
[----:B------:R-:W-:-:S04]  /*55b0*/  DEPBAR.LE SB0, 0x0 ;  /* 0x000080000000791a */ /* 0x000fc80000000000 */
[----:B------:R-:W-:Y:S06]  /*55c0*/  BAR.SYNC.DEFER_BLOCKING 0x0 ;  /* 0x0000000000007b1d */ /* 0x000fec0000010000 */
[----:B-1----:R-:W-:Y:S05]  /*55d0*/  EXIT ;  /* 0x000000000000794d */ /* 0x002fea0003800000 */
.L_x_48:
[----:B------:R-:W2:Y:S02]  /*55e0*/  SYNCS.PHASECHK.TRANS64.TRYWAIT P0, [UR60+0x18000], R2 ;  /* 0x01800002ff0075a7 */ /* 0x000ea4000800017c */
[----:B--2---:R-:W-:Y:S05]  /*55f0*/  @!P0 BRA `(.L_x_48) ;  /* 0xfffffffc00f88947 */ /* 0x004fea000383ffff */
[----:B------:R-:W-:Y:S05]  /*5600*/  BRA `(.L_x_50) ;  /* 0xffffffd800a87947 */ /* 0x000fea000383ffff */
.L_x_51:
[----:B------:R-:W-:-:S00]  /*5610*/  BRA `(.L_x_51) ;  /* 0xfffffffc00fc7947 */ /* 0x000fc0000383ffff */
[----:B------:R-:W-:-:S00]  /*5620*/  NOP ;  /* 0x0000000000007918 */ /* 0x000fc00000000000 */
        /* <DEDUP_REMOVED lines=13> */
.L_x_52:


//--------------------- .nv.shared.gluon_wgmma    --------------------------
	.section	.nv.shared.gluon_wgmma,"aw",@nobits
	.sectionflags	@""
	.align	16
	.zero		1024


//--------------------- .nv.shared.reserved.0     --------------------------
	.section	.nv.shared.reserved.0,"aw",@nobits
	.weak		__nv_reservedSMEM_offset_0_alias
	.size		__nv_reservedSMEM_offset_0_alias, 0, 0
	.other		__nv_reservedSMEM_offset_0_alias,@"STO_CUDA_RESERVED_SHARED STV_DEFAULT"
__nv_reservedSMEM_offset_0_alias:
	.zero		0


//--------------------- .nv.constant0.gluon_wgmma --------------------------
	.section	.nv.constant0.gluon_wgmma,"a",@progbits
	.sectionflags	@""
	.align	4
.nv.constant0.gluon_wgmma:
	.zero		608


//--------------------- SYMBOLS --------------------------

	.type		.nv.reservedSmem.offset0,@object
	.size		.nv.reservedSmem.offset0,0x4
